//
// Generated by NVIDIA NVVM Compiler
//
// Compiler Build ID: CL-36424714
// Cuda compilation tools, release 13.0, V13.0.88
// Based on NVVM 20.0.0
//

.version 9.0
.target sm_100
.address_size 64

	// .globl	_Z19mnist_training_stepPfS_S_S_S_S_S_S_S_S_S_S_S_S_S_iiii

.visible .entry _Z19mnist_training_stepPfS_S_S_S_S_S_S_S_S_S_S_S_S_S_iiii(
	.param .u64 .ptr .align 1 _Z19mnist_training_stepPfS_S_S_S_S_S_S_S_S_S_S_S_S_S_iiii_param_0,
	.param .u64 .ptr .align 1 _Z19mnist_training_stepPfS_S_S_S_S_S_S_S_S_S_S_S_S_S_iiii_param_1,
	.param .u64 .ptr .align 1 _Z19mnist_training_stepPfS_S_S_S_S_S_S_S_S_S_S_S_S_S_iiii_param_2,
	.param .u64 .ptr .align 1 _Z19mnist_training_stepPfS_S_S_S_S_S_S_S_S_S_S_S_S_S_iiii_param_3,
	.param .u64 .ptr .align 1 _Z19mnist_training_stepPfS_S_S_S_S_S_S_S_S_S_S_S_S_S_iiii_param_4,
	.param .u64 .ptr .align 1 _Z19mnist_training_stepPfS_S_S_S_S_S_S_S_S_S_S_S_S_S_iiii_param_5,
	.param .u64 .ptr .align 1 _Z19mnist_training_stepPfS_S_S_S_S_S_S_S_S_S_S_S_S_S_iiii_param_6,
	.param .u64 .ptr .align 1 _Z19mnist_training_stepPfS_S_S_S_S_S_S_S_S_S_S_S_S_S_iiii_param_7,
	.param .u64 .ptr .align 1 _Z19mnist_training_stepPfS_S_S_S_S_S_S_S_S_S_S_S_S_S_iiii_param_8,
	.param .u64 .ptr .align 1 _Z19mnist_training_stepPfS_S_S_S_S_S_S_S_S_S_S_S_S_S_iiii_param_9,
	.param .u64 .ptr .align 1 _Z19mnist_training_stepPfS_S_S_S_S_S_S_S_S_S_S_S_S_S_iiii_param_10,
	.param .u64 .ptr .align 1 _Z19mnist_training_stepPfS_S_S_S_S_S_S_S_S_S_S_S_S_S_iiii_param_11,
	.param .u64 .ptr .align 1 _Z19mnist_training_stepPfS_S_S_S_S_S_S_S_S_S_S_S_S_S_iiii_param_12,
	.param .u64 .ptr .align 1 _Z19mnist_training_stepPfS_S_S_S_S_S_S_S_S_S_S_S_S_S_iiii_param_13,
	.param .u64 .ptr .align 1 _Z19mnist_training_stepPfS_S_S_S_S_S_S_S_S_S_S_S_S_S_iiii_param_14,
	.param .u32 _Z19mnist_training_stepPfS_S_S_S_S_S_S_S_S_S_S_S_S_S_iiii_param_15,
	.param .u32 _Z19mnist_training_stepPfS_S_S_S_S_S_S_S_S_S_S_S_S_S_iiii_param_16,
	.param .u32 _Z19mnist_training_stepPfS_S_S_S_S_S_S_S_S_S_S_S_S_S_iiii_param_17,
	.param .u32 _Z19mnist_training_stepPfS_S_S_S_S_S_S_S_S_S_S_S_S_S_iiii_param_18
)
{
	.local .align 16 .b8 	__local_depot0[560];
	.reg .b64 	%SP;
	.reg .b64 	%SPL;
	.reg .pred 	%p<207>;
	.reg .b32 	%r<617>;
	.reg .b32 	%f<1932>;
	.reg .b64 	%rd<467>;

	mov.u64 	%SPL, __local_depot0;
	ld.param.u64 	%rd102, [_Z19mnist_training_stepPfS_S_S_S_S_S_S_S_S_S_S_S_S_S_iiii_param_0];
	ld.param.u64 	%rd103, [_Z19mnist_training_stepPfS_S_S_S_S_S_S_S_S_S_S_S_S_S_iiii_param_1];
	ld.param.u64 	%rd104, [_Z19mnist_training_stepPfS_S_S_S_S_S_S_S_S_S_S_S_S_S_iiii_param_2];
	ld.param.u64 	%rd105, [_Z19mnist_training_stepPfS_S_S_S_S_S_S_S_S_S_S_S_S_S_iiii_param_3];
	ld.param.u64 	%rd106, [_Z19mnist_training_stepPfS_S_S_S_S_S_S_S_S_S_S_S_S_S_iiii_param_4];
	ld.param.u64 	%rd107, [_Z19mnist_training_stepPfS_S_S_S_S_S_S_S_S_S_S_S_S_S_iiii_param_5];
	ld.param.u64 	%rd108, [_Z19mnist_training_stepPfS_S_S_S_S_S_S_S_S_S_S_S_S_S_iiii_param_6];
	ld.param.u64 	%rd109, [_Z19mnist_training_stepPfS_S_S_S_S_S_S_S_S_S_S_S_S_S_iiii_param_7];
	ld.param.u64 	%rd110, [_Z19mnist_training_stepPfS_S_S_S_S_S_S_S_S_S_S_S_S_S_iiii_param_8];
	ld.param.u64 	%rd111, [_Z19mnist_training_stepPfS_S_S_S_S_S_S_S_S_S_S_S_S_S_iiii_param_9];
	ld.param.u64 	%rd112, [_Z19mnist_training_stepPfS_S_S_S_S_S_S_S_S_S_S_S_S_S_iiii_param_10];
	ld.param.u64 	%rd113, [_Z19mnist_training_stepPfS_S_S_S_S_S_S_S_S_S_S_S_S_S_iiii_param_11];
	ld.param.u64 	%rd114, [_Z19mnist_training_stepPfS_S_S_S_S_S_S_S_S_S_S_S_S_S_iiii_param_12];
	ld.param.u64 	%rd115, [_Z19mnist_training_stepPfS_S_S_S_S_S_S_S_S_S_S_S_S_S_iiii_param_13];
	ld.param.u64 	%rd116, [_Z19mnist_training_stepPfS_S_S_S_S_S_S_S_S_S_S_S_S_S_iiii_param_14];
	ld.param.u32 	%r286, [_Z19mnist_training_stepPfS_S_S_S_S_S_S_S_S_S_S_S_S_S_iiii_param_15];
	ld.param.u32 	%r284, [_Z19mnist_training_stepPfS_S_S_S_S_S_S_S_S_S_S_S_S_S_iiii_param_17];
	ld.param.u32 	%r285, [_Z19mnist_training_stepPfS_S_S_S_S_S_S_S_S_S_S_S_S_S_iiii_param_18];
	cvta.to.global.u64 	%rd1, %rd103;
	cvta.to.global.u64 	%rd2, %rd110;
	cvta.to.global.u64 	%rd3, %rd108;
	cvta.to.global.u64 	%rd4, %rd102;
	cvta.to.global.u64 	%rd5, %rd114;
	cvta.to.global.u64 	%rd6, %rd104;
	cvta.to.global.u64 	%rd7, %rd115;
	cvta.to.global.u64 	%rd8, %rd105;
	cvta.to.global.u64 	%rd9, %rd112;
	cvta.to.global.u64 	%rd10, %rd106;
	cvta.to.global.u64 	%rd11, %rd113;
	cvta.to.global.u64 	%rd12, %rd116;
	cvta.to.global.u64 	%rd13, %rd107;
	cvta.to.global.u64 	%rd14, %rd111;
	cvta.to.global.u64 	%rd15, %rd109;
	add.u64 	%rd16, %SPL, 0;
	add.u64 	%rd17, %SPL, 48;
	mov.u32 	%r287, %ctaid.x;
	mov.u32 	%r288, %ntid.x;
	mov.u32 	%r289, %tid.x;
	mad.lo.s32 	%r1, %r287, %r288, %r289;
	setp.ge.s32 	%p1, %r1, %r286;
	@%p1 bra 	$L__BB0_271;
	setp.lt.s32 	%p2, %r284, 1;
	@%p2 bra 	$L__BB0_28;
	ld.param.u32 	%r510, [_Z19mnist_training_stepPfS_S_S_S_S_S_S_S_S_S_S_S_S_S_iiii_param_16];
	setp.lt.s32 	%p3, %r510, 1;
	mul.lo.s32 	%r2, %r510, %r1;
	mul.lo.s32 	%r3, %r284, %r1;
	@%p3 bra 	$L__BB0_16;
	ld.param.u32 	%r511, [_Z19mnist_training_stepPfS_S_S_S_S_S_S_S_S_S_S_S_S_S_iiii_param_16];
	and.b32  	%r4, %r511, 7;
	add.s32 	%r5, %r4, -1;
	and.b32  	%r6, %r511, 3;
	and.b32  	%r7, %r511, 2147483640;
	and.b32  	%r8, %r511, 1;
	mov.b32 	%r518, 0;
$L__BB0_4:
	ld.param.u32 	%r512, [_Z19mnist_training_stepPfS_S_S_S_S_S_S_S_S_S_S_S_S_S_iiii_param_16];
	setp.lt.u32 	%p12, %r512, 8;
	mul.wide.u32 	%rd135, %r518, 4;
	add.s64 	%rd136, %rd8, %rd135;
	ld.global.f32 	%f1886, [%rd136];
	mov.b32 	%r521, 0;
	@%p12 bra 	$L__BB0_7;
	mov.b32 	%r519, 0;
$L__BB0_6:
	.pragma "nounroll";
	add.s32 	%r301, %r519, %r2;
	mul.wide.s32 	%rd137, %r301, 4;
	add.s64 	%rd138, %rd4, %rd137;
	ld.global.f32 	%f145, [%rd138];
	mad.lo.s32 	%r302, %r519, %r284, %r518;
	mul.wide.u32 	%rd139, %r302, 4;
	add.s64 	%rd140, %rd6, %rd139;
	ld.global.f32 	%f146, [%rd140];
	fma.rn.f32 	%f147, %f145, %f146, %f1886;
	ld.global.f32 	%f148, [%rd138+4];
	add.s32 	%r303, %r302, %r284;
	mul.wide.u32 	%rd141, %r303, 4;
	add.s64 	%rd142, %rd6, %rd141;
	ld.global.f32 	%f149, [%rd142];
	fma.rn.f32 	%f150, %f148, %f149, %f147;
	ld.global.f32 	%f151, [%rd138+8];
	add.s32 	%r304, %r303, %r284;
	mul.wide.u32 	%rd143, %r304, 4;
	add.s64 	%rd144, %rd6, %rd143;
	ld.global.f32 	%f152, [%rd144];
	fma.rn.f32 	%f153, %f151, %f152, %f150;
	ld.global.f32 	%f154, [%rd138+12];
	add.s32 	%r305, %r304, %r284;
	mul.wide.u32 	%rd145, %r305, 4;
	add.s64 	%rd146, %rd6, %rd145;
	ld.global.f32 	%f155, [%rd146];
	fma.rn.f32 	%f156, %f154, %f155, %f153;
	ld.global.f32 	%f157, [%rd138+16];
	add.s32 	%r306, %r305, %r284;
	mul.wide.u32 	%rd147, %r306, 4;
	add.s64 	%rd148, %rd6, %rd147;
	ld.global.f32 	%f158, [%rd148];
	fma.rn.f32 	%f159, %f157, %f158, %f156;
	ld.global.f32 	%f160, [%rd138+20];
	add.s32 	%r307, %r306, %r284;
	mul.wide.u32 	%rd149, %r307, 4;
	add.s64 	%rd150, %rd6, %rd149;
	ld.global.f32 	%f161, [%rd150];
	fma.rn.f32 	%f162, %f160, %f161, %f159;
	ld.global.f32 	%f163, [%rd138+24];
	add.s32 	%r308, %r307, %r284;
	mul.wide.u32 	%rd151, %r308, 4;
	add.s64 	%rd152, %rd6, %rd151;
	ld.global.f32 	%f164, [%rd152];
	fma.rn.f32 	%f165, %f163, %f164, %f162;
	ld.global.f32 	%f166, [%rd138+28];
	add.s32 	%r309, %r308, %r284;
	mul.wide.u32 	%rd153, %r309, 4;
	add.s64 	%rd154, %rd6, %rd153;
	ld.global.f32 	%f167, [%rd154];
	fma.rn.f32 	%f1886, %f166, %f167, %f165;
	add.s32 	%r519, %r519, 8;
	setp.ne.s32 	%p13, %r519, %r7;
	mov.u32 	%r521, %r7;
	@%p13 bra 	$L__BB0_6;
$L__BB0_7:
	setp.eq.s32 	%p14, %r4, 0;
	@%p14 bra 	$L__BB0_15;
	setp.lt.u32 	%p15, %r5, 3;
	@%p15 bra 	$L__BB0_10;
	add.s32 	%r310, %r521, %r2;
	mul.wide.s32 	%rd155, %r310, 4;
	add.s64 	%rd156, %rd4, %rd155;
	ld.global.f32 	%f169, [%rd156];
	mad.lo.s32 	%r311, %r521, %r284, %r518;
	mul.wide.u32 	%rd157, %r311, 4;
	add.s64 	%rd158, %rd6, %rd157;
	ld.global.f32 	%f170, [%rd158];
	fma.rn.f32 	%f171, %f169, %f170, %f1886;
	ld.global.f32 	%f172, [%rd156+4];
	add.s32 	%r312, %r311, %r284;
	mul.wide.u32 	%rd159, %r312, 4;
	add.s64 	%rd160, %rd6, %rd159;
	ld.global.f32 	%f173, [%rd160];
	fma.rn.f32 	%f174, %f172, %f173, %f171;
	ld.global.f32 	%f175, [%rd156+8];
	add.s32 	%r313, %r312, %r284;
	mul.wide.u32 	%rd161, %r313, 4;
	add.s64 	%rd162, %rd6, %rd161;
	ld.global.f32 	%f176, [%rd162];
	fma.rn.f32 	%f177, %f175, %f176, %f174;
	ld.global.f32 	%f178, [%rd156+12];
	add.s32 	%r314, %r313, %r284;
	mul.wide.u32 	%rd163, %r314, 4;
	add.s64 	%rd164, %rd6, %rd163;
	ld.global.f32 	%f179, [%rd164];
	fma.rn.f32 	%f1886, %f178, %f179, %f177;
	add.s32 	%r521, %r521, 4;
$L__BB0_10:
	setp.eq.s32 	%p16, %r6, 0;
	@%p16 bra 	$L__BB0_15;
	setp.eq.s32 	%p17, %r6, 1;
	@%p17 bra 	$L__BB0_13;
	add.s32 	%r315, %r521, %r2;
	mul.wide.s32 	%rd165, %r315, 4;
	add.s64 	%rd166, %rd4, %rd165;
	ld.global.f32 	%f181, [%rd166];
	mad.lo.s32 	%r316, %r521, %r284, %r518;
	mul.wide.u32 	%rd167, %r316, 4;
	add.s64 	%rd168, %rd6, %rd167;
	ld.global.f32 	%f182, [%rd168];
	fma.rn.f32 	%f183, %f181, %f182, %f1886;
	ld.global.f32 	%f184, [%rd166+4];
	add.s32 	%r317, %r316, %r284;
	mul.wide.u32 	%rd169, %r317, 4;
	add.s64 	%rd170, %rd6, %rd169;
	ld.global.f32 	%f185, [%rd170];
	fma.rn.f32 	%f1886, %f184, %f185, %f183;
	add.s32 	%r521, %r521, 2;
$L__BB0_13:
	setp.eq.s32 	%p18, %r8, 0;
	@%p18 bra 	$L__BB0_15;
	add.s32 	%r318, %r521, %r2;
	mul.wide.s32 	%rd171, %r318, 4;
	add.s64 	%rd172, %rd4, %rd171;
	ld.global.f32 	%f186, [%rd172];
	mad.lo.s32 	%r319, %r521, %r284, %r518;
	mul.wide.u32 	%rd173, %r319, 4;
	add.s64 	%rd174, %rd6, %rd173;
	ld.global.f32 	%f187, [%rd174];
	fma.rn.f32 	%f1886, %f186, %f187, %f1886;
$L__BB0_15:
	max.f32 	%f188, %f1886, 0f00000000;
	add.s32 	%r320, %r518, %r3;
	mul.wide.s32 	%rd175, %r320, 4;
	add.s64 	%rd176, %rd3, %rd175;
	st.global.f32 	[%rd176], %f188;
	add.s32 	%r518, %r518, 1;
	setp.eq.s32 	%p19, %r518, %r284;
	@%p19 bra 	$L__BB0_28;
	bra.uni 	$L__BB0_4;
$L__BB0_16:
	add.s32 	%r291, %r284, -1;
	and.b32  	%r18, %r284, 15;
	setp.lt.u32 	%p4, %r291, 15;
	mov.b32 	%r523, 0;
	@%p4 bra 	$L__BB0_19;
	and.b32  	%r523, %r284, 2147483632;
	mov.b32 	%r533, 0;
$L__BB0_18:
	.pragma "nounroll";
	mul.wide.u32 	%rd119, %r533, 4;
	add.s64 	%rd120, %rd8, %rd119;
	ld.global.f32 	%f86, [%rd120];
	max.f32 	%f87, %f86, 0f00000000;
	add.s32 	%r293, %r533, %r3;
	mul.wide.s32 	%rd121, %r293, 4;
	add.s64 	%rd122, %rd3, %rd121;
	st.global.f32 	[%rd122], %f87;
	ld.global.f32 	%f88, [%rd120+4];
	max.f32 	%f89, %f88, 0f00000000;
	st.global.f32 	[%rd122+4], %f89;
	ld.global.f32 	%f90, [%rd120+8];
	max.f32 	%f91, %f90, 0f00000000;
	st.global.f32 	[%rd122+8], %f91;
	ld.global.f32 	%f92, [%rd120+12];
	max.f32 	%f93, %f92, 0f00000000;
	st.global.f32 	[%rd122+12], %f93;
	ld.global.f32 	%f94, [%rd120+16];
	max.f32 	%f95, %f94, 0f00000000;
	st.global.f32 	[%rd122+16], %f95;
	ld.global.f32 	%f96, [%rd120+20];
	max.f32 	%f97, %f96, 0f00000000;
	st.global.f32 	[%rd122+20], %f97;
	ld.global.f32 	%f98, [%rd120+24];
	max.f32 	%f99, %f98, 0f00000000;
	st.global.f32 	[%rd122+24], %f99;
	ld.global.f32 	%f100, [%rd120+28];
	max.f32 	%f101, %f100, 0f00000000;
	st.global.f32 	[%rd122+28], %f101;
	ld.global.f32 	%f102, [%rd120+32];
	max.f32 	%f103, %f102, 0f00000000;
	st.global.f32 	[%rd122+32], %f103;
	ld.global.f32 	%f104, [%rd120+36];
	max.f32 	%f105, %f104, 0f00000000;
	st.global.f32 	[%rd122+36], %f105;
	ld.global.f32 	%f106, [%rd120+40];
	max.f32 	%f107, %f106, 0f00000000;
	st.global.f32 	[%rd122+40], %f107;
	ld.global.f32 	%f108, [%rd120+44];
	max.f32 	%f109, %f108, 0f00000000;
	st.global.f32 	[%rd122+44], %f109;
	ld.global.f32 	%f110, [%rd120+48];
	max.f32 	%f111, %f110, 0f00000000;
	st.global.f32 	[%rd122+48], %f111;
	ld.global.f32 	%f112, [%rd120+52];
	max.f32 	%f113, %f112, 0f00000000;
	st.global.f32 	[%rd122+52], %f113;
	ld.global.f32 	%f114, [%rd120+56];
	max.f32 	%f115, %f114, 0f00000000;
	st.global.f32 	[%rd122+56], %f115;
	ld.global.f32 	%f116, [%rd120+60];
	max.f32 	%f117, %f116, 0f00000000;
	st.global.f32 	[%rd122+60], %f117;
	add.s32 	%r533, %r533, 16;
	setp.eq.s32 	%p5, %r533, %r523;
	@%p5 bra 	$L__BB0_19;
	bra.uni 	$L__BB0_18;
$L__BB0_19:
	setp.eq.s32 	%p6, %r18, 0;
	@%p6 bra 	$L__BB0_28;
	and.b32  	%r21, %r284, 7;
	setp.lt.u32 	%p7, %r18, 8;
	@%p7 bra 	$L__BB0_22;
	mul.wide.u32 	%rd123, %r523, 4;
	add.s64 	%rd124, %rd8, %rd123;
	ld.global.f32 	%f118, [%rd124];
	max.f32 	%f119, %f118, 0f00000000;
	add.s32 	%r294, %r523, %r3;
	mul.wide.s32 	%rd125, %r294, 4;
	add.s64 	%rd126, %rd3, %rd125;
	st.global.f32 	[%rd126], %f119;
	ld.global.f32 	%f120, [%rd124+4];
	max.f32 	%f121, %f120, 0f00000000;
	st.global.f32 	[%rd126+4], %f121;
	ld.global.f32 	%f122, [%rd124+8];
	max.f32 	%f123, %f122, 0f00000000;
	st.global.f32 	[%rd126+8], %f123;
	ld.global.f32 	%f124, [%rd124+12];
	max.f32 	%f125, %f124, 0f00000000;
	st.global.f32 	[%rd126+12], %f125;
	ld.global.f32 	%f126, [%rd124+16];
	max.f32 	%f127, %f126, 0f00000000;
	st.global.f32 	[%rd126+16], %f127;
	ld.global.f32 	%f128, [%rd124+20];
	max.f32 	%f129, %f128, 0f00000000;
	st.global.f32 	[%rd126+20], %f129;
	ld.global.f32 	%f130, [%rd124+24];
	max.f32 	%f131, %f130, 0f00000000;
	st.global.f32 	[%rd126+24], %f131;
	ld.global.f32 	%f132, [%rd124+28];
	max.f32 	%f133, %f132, 0f00000000;
	st.global.f32 	[%rd126+28], %f133;
	add.s32 	%r523, %r523, 8;
$L__BB0_22:
	setp.eq.s32 	%p8, %r21, 0;
	@%p8 bra 	$L__BB0_28;
	and.b32  	%r24, %r284, 3;
	setp.lt.u32 	%p9, %r21, 4;
	@%p9 bra 	$L__BB0_25;
	mul.wide.u32 	%rd127, %r523, 4;
	add.s64 	%rd128, %rd8, %rd127;
	ld.global.f32 	%f134, [%rd128];
	max.f32 	%f135, %f134, 0f00000000;
	add.s32 	%r295, %r523, %r3;
	mul.wide.s32 	%rd129, %r295, 4;
	add.s64 	%rd130, %rd3, %rd129;
	st.global.f32 	[%rd130], %f135;
	ld.global.f32 	%f136, [%rd128+4];
	max.f32 	%f137, %f136, 0f00000000;
	st.global.f32 	[%rd130+4], %f137;
	ld.global.f32 	%f138, [%rd128+8];
	max.f32 	%f139, %f138, 0f00000000;
	st.global.f32 	[%rd130+8], %f139;
	ld.global.f32 	%f140, [%rd128+12];
	max.f32 	%f141, %f140, 0f00000000;
	st.global.f32 	[%rd130+12], %f141;
	add.s32 	%r523, %r523, 4;
$L__BB0_25:
	setp.eq.s32 	%p10, %r24, 0;
	@%p10 bra 	$L__BB0_28;
	mov.b32 	%r527, 0;
$L__BB0_27:
	.pragma "nounroll";
	mul.wide.u32 	%rd131, %r523, 4;
	add.s64 	%rd132, %rd8, %rd131;
	ld.global.f32 	%f142, [%rd132];
	max.f32 	%f143, %f142, 0f00000000;
	add.s32 	%r297, %r523, %r3;
	mul.wide.s32 	%rd133, %r297, 4;
	add.s64 	%rd134, %rd3, %rd133;
	st.global.f32 	[%rd134], %f143;
	add.s32 	%r523, %r523, 1;
	add.s32 	%r527, %r527, 1;
	setp.ne.s32 	%p11, %r527, %r24;
	@%p11 bra 	$L__BB0_27;
$L__BB0_28:
	setp.lt.s32 	%p20, %r285, 1;
	@%p20 bra 	$L__BB0_55;
	setp.lt.s32 	%p21, %r284, 1;
	mul.lo.s32 	%r31, %r284, %r1;
	mul.lo.s32 	%r32, %r285, %r1;
	@%p21 bra 	$L__BB0_43;
	add.s32 	%r33, %r284, -1;
	and.b32  	%r34, %r284, 7;
	add.s32 	%r35, %r34, -1;
	and.b32  	%r36, %r284, 3;
	and.b32  	%r37, %r284, 2147483640;
	and.b32  	%r38, %r284, 1;
	mov.b32 	%r528, 0;
$L__BB0_31:
	setp.lt.u32 	%p30, %r33, 7;
	mul.wide.u32 	%rd193, %r528, 4;
	add.s64 	%rd194, %rd13, %rd193;
	ld.global.f32 	%f1894, [%rd194];
	mov.b32 	%r531, 0;
	@%p30 bra 	$L__BB0_34;
	mov.b32 	%r529, 0;
$L__BB0_33:
	.pragma "nounroll";
	add.s32 	%r332, %r529, %r31;
	mul.wide.s32 	%rd195, %r332, 4;
	add.s64 	%rd196, %rd3, %rd195;
	ld.global.f32 	%f219, [%rd196];
	mad.lo.s32 	%r333, %r529, %r285, %r528;
	mul.wide.u32 	%rd197, %r333, 4;
	add.s64 	%rd198, %rd10, %rd197;
	ld.global.f32 	%f220, [%rd198];
	fma.rn.f32 	%f221, %f219, %f220, %f1894;
	ld.global.f32 	%f222, [%rd196+4];
	add.s32 	%r334, %r333, %r285;
	mul.wide.u32 	%rd199, %r334, 4;
	add.s64 	%rd200, %rd10, %rd199;
	ld.global.f32 	%f223, [%rd200];
	fma.rn.f32 	%f224, %f222, %f223, %f221;
	ld.global.f32 	%f225, [%rd196+8];
	add.s32 	%r335, %r334, %r285;
	mul.wide.u32 	%rd201, %r335, 4;
	add.s64 	%rd202, %rd10, %rd201;
	ld.global.f32 	%f226, [%rd202];
	fma.rn.f32 	%f227, %f225, %f226, %f224;
	ld.global.f32 	%f228, [%rd196+12];
	add.s32 	%r336, %r335, %r285;
	mul.wide.u32 	%rd203, %r336, 4;
	add.s64 	%rd204, %rd10, %rd203;
	ld.global.f32 	%f229, [%rd204];
	fma.rn.f32 	%f230, %f228, %f229, %f227;
	ld.global.f32 	%f231, [%rd196+16];
	add.s32 	%r337, %r336, %r285;
	mul.wide.u32 	%rd205, %r337, 4;
	add.s64 	%rd206, %rd10, %rd205;
	ld.global.f32 	%f232, [%rd206];
	fma.rn.f32 	%f233, %f231, %f232, %f230;
	ld.global.f32 	%f234, [%rd196+20];
	add.s32 	%r338, %r337, %r285;
	mul.wide.u32 	%rd207, %r338, 4;
	add.s64 	%rd208, %rd10, %rd207;
	ld.global.f32 	%f235, [%rd208];
	fma.rn.f32 	%f236, %f234, %f235, %f233;
	ld.global.f32 	%f237, [%rd196+24];
	add.s32 	%r339, %r338, %r285;
	mul.wide.u32 	%rd209, %r339, 4;
	add.s64 	%rd210, %rd10, %rd209;
	ld.global.f32 	%f238, [%rd210];
	fma.rn.f32 	%f239, %f237, %f238, %f236;
	ld.global.f32 	%f240, [%rd196+28];
	add.s32 	%r340, %r339, %r285;
	mul.wide.u32 	%rd211, %r340, 4;
	add.s64 	%rd212, %rd10, %rd211;
	ld.global.f32 	%f241, [%rd212];
	fma.rn.f32 	%f1894, %f240, %f241, %f239;
	add.s32 	%r529, %r529, 8;
	setp.ne.s32 	%p31, %r529, %r37;
	mov.u32 	%r531, %r37;
	@%p31 bra 	$L__BB0_33;
$L__BB0_34:
	setp.eq.s32 	%p32, %r34, 0;
	@%p32 bra 	$L__BB0_42;
	setp.lt.u32 	%p33, %r35, 3;
	@%p33 bra 	$L__BB0_37;
	add.s32 	%r341, %r531, %r31;
	mul.wide.s32 	%rd213, %r341, 4;
	add.s64 	%rd214, %rd3, %rd213;
	ld.global.f32 	%f243, [%rd214];
	mad.lo.s32 	%r342, %r531, %r285, %r528;
	mul.wide.u32 	%rd215, %r342, 4;
	add.s64 	%rd216, %rd10, %rd215;
	ld.global.f32 	%f244, [%rd216];
	fma.rn.f32 	%f245, %f243, %f244, %f1894;
	ld.global.f32 	%f246, [%rd214+4];
	add.s32 	%r343, %r342, %r285;
	mul.wide.u32 	%rd217, %r343, 4;
	add.s64 	%rd218, %rd10, %rd217;
	ld.global.f32 	%f247, [%rd218];
	fma.rn.f32 	%f248, %f246, %f247, %f245;
	ld.global.f32 	%f249, [%rd214+8];
	add.s32 	%r344, %r343, %r285;
	mul.wide.u32 	%rd219, %r344, 4;
	add.s64 	%rd220, %rd10, %rd219;
	ld.global.f32 	%f250, [%rd220];
	fma.rn.f32 	%f251, %f249, %f250, %f248;
	ld.global.f32 	%f252, [%rd214+12];
	add.s32 	%r345, %r344, %r285;
	mul.wide.u32 	%rd221, %r345, 4;
	add.s64 	%rd222, %rd10, %rd221;
	ld.global.f32 	%f253, [%rd222];
	fma.rn.f32 	%f1894, %f252, %f253, %f251;
	add.s32 	%r531, %r531, 4;
$L__BB0_37:
	setp.eq.s32 	%p34, %r36, 0;
	@%p34 bra 	$L__BB0_42;
	setp.eq.s32 	%p35, %r36, 1;
	@%p35 bra 	$L__BB0_40;
	add.s32 	%r346, %r531, %r31;
	mul.wide.s32 	%rd223, %r346, 4;
	add.s64 	%rd224, %rd3, %rd223;
	ld.global.f32 	%f255, [%rd224];
	mad.lo.s32 	%r347, %r531, %r285, %r528;
	mul.wide.u32 	%rd225, %r347, 4;
	add.s64 	%rd226, %rd10, %rd225;
	ld.global.f32 	%f256, [%rd226];
	fma.rn.f32 	%f257, %f255, %f256, %f1894;
	ld.global.f32 	%f258, [%rd224+4];
	add.s32 	%r348, %r347, %r285;
	mul.wide.u32 	%rd227, %r348, 4;
	add.s64 	%rd228, %rd10, %rd227;
	ld.global.f32 	%f259, [%rd228];
	fma.rn.f32 	%f1894, %f258, %f259, %f257;
	add.s32 	%r531, %r531, 2;
$L__BB0_40:
	setp.eq.s32 	%p36, %r38, 0;
	@%p36 bra 	$L__BB0_42;
	add.s32 	%r349, %r531, %r31;
	mul.wide.s32 	%rd229, %r349, 4;
	add.s64 	%rd230, %rd3, %rd229;
	ld.global.f32 	%f260, [%rd230];
	mad.lo.s32 	%r350, %r531, %r285, %r528;
	mul.wide.u32 	%rd231, %r350, 4;
	add.s64 	%rd232, %rd10, %rd231;
	ld.global.f32 	%f261, [%rd232];
	fma.rn.f32 	%f1894, %f260, %f261, %f1894;
$L__BB0_42:
	add.s32 	%r351, %r528, %r32;
	mul.wide.s32 	%rd233, %r351, 4;
	add.s64 	%rd234, %rd15, %rd233;
	st.global.f32 	[%rd234], %f1894;
	add.s32 	%r528, %r528, 1;
	setp.eq.s32 	%p37, %r528, %r285;
	@%p37 bra 	$L__BB0_55;
	bra.uni 	$L__BB0_31;
$L__BB0_43:
	add.s32 	%r322, %r285, -1;
	and.b32  	%r48, %r285, 15;
	setp.lt.u32 	%p22, %r322, 15;
	mov.b32 	%r535, 0;
	@%p22 bra 	$L__BB0_46;
	and.b32  	%r535, %r285, 2147483632;
	mov.b32 	%r534, 0;
$L__BB0_45:
	.pragma "nounroll";
	mul.wide.u32 	%rd177, %r534, 4;
	add.s64 	%rd178, %rd13, %rd177;
	ld.global.f32 	%f189, [%rd178];
	add.s32 	%r324, %r534, %r32;
	mul.wide.s32 	%rd179, %r324, 4;
	add.s64 	%rd180, %rd15, %rd179;
	st.global.f32 	[%rd180], %f189;
	ld.global.f32 	%f190, [%rd178+4];
	st.global.f32 	[%rd180+4], %f190;
	ld.global.f32 	%f191, [%rd178+8];
	st.global.f32 	[%rd180+8], %f191;
	ld.global.f32 	%f192, [%rd178+12];
	st.global.f32 	[%rd180+12], %f192;
	ld.global.f32 	%f193, [%rd178+16];
	st.global.f32 	[%rd180+16], %f193;
	ld.global.f32 	%f194, [%rd178+20];
	st.global.f32 	[%rd180+20], %f194;
	ld.global.f32 	%f195, [%rd178+24];
	st.global.f32 	[%rd180+24], %f195;
	ld.global.f32 	%f196, [%rd178+28];
	st.global.f32 	[%rd180+28], %f196;
	ld.global.f32 	%f197, [%rd178+32];
	st.global.f32 	[%rd180+32], %f197;
	ld.global.f32 	%f198, [%rd178+36];
	st.global.f32 	[%rd180+36], %f198;
	ld.global.f32 	%f199, [%rd178+40];
	st.global.f32 	[%rd180+40], %f199;
	ld.global.f32 	%f200, [%rd178+44];
	st.global.f32 	[%rd180+44], %f200;
	ld.global.f32 	%f201, [%rd178+48];
	st.global.f32 	[%rd180+48], %f201;
	ld.global.f32 	%f202, [%rd178+52];
	st.global.f32 	[%rd180+52], %f202;
	ld.global.f32 	%f203, [%rd178+56];
	st.global.f32 	[%rd180+56], %f203;
	ld.global.f32 	%f204, [%rd178+60];
	st.global.f32 	[%rd180+60], %f204;
	add.s32 	%r534, %r534, 16;
	setp.ne.s32 	%p23, %r534, %r535;
	@%p23 bra 	$L__BB0_45;
$L__BB0_46:
	setp.eq.s32 	%p24, %r48, 0;
	@%p24 bra 	$L__BB0_55;
	and.b32  	%r55, %r285, 7;
	setp.lt.u32 	%p25, %r48, 8;
	@%p25 bra 	$L__BB0_49;
	mul.wide.u32 	%rd181, %r535, 4;
	add.s64 	%rd182, %rd13, %rd181;
	ld.global.f32 	%f205, [%rd182];
	add.s32 	%r325, %r535, %r32;
	mul.wide.s32 	%rd183, %r325, 4;
	add.s64 	%rd184, %rd15, %rd183;
	st.global.f32 	[%rd184], %f205;
	ld.global.f32 	%f206, [%rd182+4];
	st.global.f32 	[%rd184+4], %f206;
	ld.global.f32 	%f207, [%rd182+8];
	st.global.f32 	[%rd184+8], %f207;
	ld.global.f32 	%f208, [%rd182+12];
	st.global.f32 	[%rd184+12], %f208;
	ld.global.f32 	%f209, [%rd182+16];
	st.global.f32 	[%rd184+16], %f209;
	ld.global.f32 	%f210, [%rd182+20];
	st.global.f32 	[%rd184+20], %f210;
	ld.global.f32 	%f211, [%rd182+24];
	st.global.f32 	[%rd184+24], %f211;
	ld.global.f32 	%f212, [%rd182+28];
	st.global.f32 	[%rd184+28], %f212;
	add.s32 	%r535, %r535, 8;
$L__BB0_49:
	setp.eq.s32 	%p26, %r55, 0;
	@%p26 bra 	$L__BB0_55;
	and.b32  	%r58, %r285, 3;
	setp.lt.u32 	%p27, %r55, 4;
	@%p27 bra 	$L__BB0_52;
	mul.wide.u32 	%rd185, %r535, 4;
	add.s64 	%rd186, %rd13, %rd185;
	ld.global.f32 	%f213, [%rd186];
	add.s32 	%r326, %r535, %r32;
	mul.wide.s32 	%rd187, %r326, 4;
	add.s64 	%rd188, %rd15, %rd187;
	st.global.f32 	[%rd188], %f213;
	ld.global.f32 	%f214, [%rd186+4];
	st.global.f32 	[%rd188+4], %f214;
	ld.global.f32 	%f215, [%rd186+8];
	st.global.f32 	[%rd188+8], %f215;
	ld.global.f32 	%f216, [%rd186+12];
	st.global.f32 	[%rd188+12], %f216;
	add.s32 	%r535, %r535, 4;
$L__BB0_52:
	setp.eq.s32 	%p28, %r58, 0;
	@%p28 bra 	$L__BB0_55;
	mov.b32 	%r539, 0;
$L__BB0_54:
	.pragma "nounroll";
	mul.wide.u32 	%rd189, %r535, 4;
	add.s64 	%rd190, %rd13, %rd189;
	ld.global.f32 	%f217, [%rd190];
	add.s32 	%r328, %r535, %r32;
	mul.wide.s32 	%rd191, %r328, 4;
	add.s64 	%rd192, %rd15, %rd191;
	st.global.f32 	[%rd192], %f217;
	add.s32 	%r535, %r535, 1;
	add.s32 	%r539, %r539, 1;
	setp.ne.s32 	%p29, %r539, %r58;
	@%p29 bra 	$L__BB0_54;
$L__BB0_55:
	mul.lo.s32 	%r65, %r285, %r1;
	mul.wide.s32 	%rd235, %r65, 4;
	add.s64 	%rd18, %rd15, %rd235;
	ld.global.f32 	%f1902, [%rd18];
	setp.lt.s32 	%p38, %r285, 2;
	@%p38 bra 	$L__BB0_68;
	add.s32 	%r66, %r285, -1;
	add.s32 	%r353, %r285, -2;
	and.b32  	%r67, %r66, 15;
	setp.lt.u32 	%p39, %r353, 15;
	mov.b32 	%r541, 1;
	@%p39 bra 	$L__BB0_59;
	and.b32  	%r68, %r66, -16;
	mov.b32 	%r545, 1;
$L__BB0_58:
	.pragma "nounroll";
	mul.wide.u32 	%rd236, %r545, 4;
	add.s64 	%rd237, %rd18, %rd236;
	ld.global.f32 	%f263, [%rd237];
	max.f32 	%f264, %f1902, %f263;
	ld.global.f32 	%f265, [%rd237+4];
	max.f32 	%f266, %f264, %f265;
	ld.global.f32 	%f267, [%rd237+8];
	max.f32 	%f268, %f266, %f267;
	ld.global.f32 	%f269, [%rd237+12];
	max.f32 	%f270, %f268, %f269;
	ld.global.f32 	%f271, [%rd237+16];
	max.f32 	%f272, %f270, %f271;
	ld.global.f32 	%f273, [%rd237+20];
	max.f32 	%f274, %f272, %f273;
	ld.global.f32 	%f275, [%rd237+24];
	max.f32 	%f276, %f274, %f275;
	ld.global.f32 	%f277, [%rd237+28];
	max.f32 	%f278, %f276, %f277;
	ld.global.f32 	%f279, [%rd237+32];
	max.f32 	%f280, %f278, %f279;
	ld.global.f32 	%f281, [%rd237+36];
	max.f32 	%f282, %f280, %f281;
	ld.global.f32 	%f283, [%rd237+40];
	max.f32 	%f284, %f282, %f283;
	ld.global.f32 	%f285, [%rd237+44];
	max.f32 	%f286, %f284, %f285;
	ld.global.f32 	%f287, [%rd237+48];
	max.f32 	%f288, %f286, %f287;
	ld.global.f32 	%f289, [%rd237+52];
	max.f32 	%f290, %f288, %f289;
	ld.global.f32 	%f291, [%rd237+56];
	max.f32 	%f292, %f290, %f291;
	ld.global.f32 	%f293, [%rd237+60];
	max.f32 	%f1902, %f292, %f293;
	add.s32 	%r541, %r545, 16;
	add.s32 	%r355, %r545, 15;
	setp.eq.s32 	%p40, %r355, %r68;
	mov.u32 	%r545, %r541;
	@%p40 bra 	$L__BB0_59;
	bra.uni 	$L__BB0_58;
$L__BB0_59:
	setp.eq.s32 	%p41, %r67, 0;
	@%p41 bra 	$L__BB0_68;
	and.b32  	%r70, %r66, 7;
	setp.lt.u32 	%p42, %r67, 8;
	@%p42 bra 	$L__BB0_62;
	mul.wide.s32 	%rd238, %r541, 4;
	add.s64 	%rd239, %rd18, %rd238;
	ld.global.f32 	%f295, [%rd239];
	max.f32 	%f296, %f1902, %f295;
	ld.global.f32 	%f297, [%rd239+4];
	max.f32 	%f298, %f296, %f297;
	ld.global.f32 	%f299, [%rd239+8];
	max.f32 	%f300, %f298, %f299;
	ld.global.f32 	%f301, [%rd239+12];
	max.f32 	%f302, %f300, %f301;
	ld.global.f32 	%f303, [%rd239+16];
	max.f32 	%f304, %f302, %f303;
	ld.global.f32 	%f305, [%rd239+20];
	max.f32 	%f306, %f304, %f305;
	ld.global.f32 	%f307, [%rd239+24];
	max.f32 	%f308, %f306, %f307;
	ld.global.f32 	%f309, [%rd239+28];
	max.f32 	%f1902, %f308, %f309;
	add.s32 	%r541, %r541, 8;
$L__BB0_62:
	setp.eq.s32 	%p43, %r70, 0;
	@%p43 bra 	$L__BB0_68;
	and.b32  	%r73, %r66, 3;
	setp.lt.u32 	%p44, %r70, 4;
	@%p44 bra 	$L__BB0_65;
	mul.wide.s32 	%rd240, %r541, 4;
	add.s64 	%rd241, %rd18, %rd240;
	ld.global.f32 	%f311, [%rd241];
	max.f32 	%f312, %f1902, %f311;
	ld.global.f32 	%f313, [%rd241+4];
	max.f32 	%f314, %f312, %f313;
	ld.global.f32 	%f315, [%rd241+8];
	max.f32 	%f316, %f314, %f315;
	ld.global.f32 	%f317, [%rd241+12];
	max.f32 	%f1902, %f316, %f317;
	add.s32 	%r541, %r541, 4;
$L__BB0_65:
	setp.eq.s32 	%p45, %r73, 0;
	@%p45 bra 	$L__BB0_68;
	mov.b32 	%r544, 0;
$L__BB0_67:
	.pragma "nounroll";
	mul.wide.s32 	%rd242, %r541, 4;
	add.s64 	%rd243, %rd18, %rd242;
	ld.global.f32 	%f318, [%rd243];
	max.f32 	%f1902, %f1902, %f318;
	add.s32 	%r541, %r541, 1;
	add.s32 	%r544, %r544, 1;
	setp.ne.s32 	%p46, %r544, %r73;
	@%p46 bra 	$L__BB0_67;
$L__BB0_68:
	setp.lt.s32 	%p47, %r285, 1;
	mov.f32 	%f1910, 0f00000000;
	@%p47 bra 	$L__BB0_80;
	add.s32 	%r358, %r285, -1;
	and.b32  	%r80, %r285, 7;
	setp.lt.u32 	%p48, %r358, 7;
	mov.f32 	%f1910, 0f00000000;
	mov.b32 	%r546, 0;
	@%p48 bra 	$L__BB0_72;
	and.b32  	%r546, %r285, 2147483640;
	mov.f32 	%f1910, 0f00000000;
	mov.b32 	%r549, 0;
$L__BB0_71:
	.pragma "nounroll";
	add.s32 	%r360, %r549, %r65;
	mul.wide.u32 	%rd244, %r549, 4;
	add.s64 	%rd245, %rd18, %rd244;
	ld.global.f32 	%f323, [%rd245];
	sub.f32 	%f324, %f323, %f1902;
	fma.rn.f32 	%f325, %f324, 0f3BBB989D, 0f3F000000;
	cvt.sat.f32.f32 	%f326, %f325;
	mov.f32 	%f327, 0f4B400001;
	mov.f32 	%f328, 0f437C0000;
	fma.rm.f32 	%f329, %f326, %f328, %f327;
	add.f32 	%f330, %f329, 0fCB40007F;
	neg.f32 	%f331, %f330;
	fma.rn.f32 	%f332, %f324, 0f3FB8AA3B, %f331;
	fma.rn.f32 	%f333, %f324, 0f32A57060, %f332;
	mov.b32 	%r361, %f329;
	shl.b32 	%r362, %r361, 23;
	mov.b32 	%f334, %r362;
	ex2.approx.ftz.f32 	%f335, %f333;
	mul.f32 	%f336, %f335, %f334;
	mul.wide.s32 	%rd246, %r360, 4;
	add.s64 	%rd247, %rd2, %rd246;
	st.global.f32 	[%rd247], %f336;
	add.f32 	%f337, %f1910, %f336;
	ld.global.f32 	%f338, [%rd245+4];
	sub.f32 	%f339, %f338, %f1902;
	fma.rn.f32 	%f340, %f339, 0f3BBB989D, 0f3F000000;
	cvt.sat.f32.f32 	%f341, %f340;
	fma.rm.f32 	%f342, %f341, %f328, %f327;
	add.f32 	%f343, %f342, 0fCB40007F;
	neg.f32 	%f344, %f343;
	fma.rn.f32 	%f345, %f339, 0f3FB8AA3B, %f344;
	fma.rn.f32 	%f346, %f339, 0f32A57060, %f345;
	mov.b32 	%r363, %f342;
	shl.b32 	%r364, %r363, 23;
	mov.b32 	%f347, %r364;
	ex2.approx.ftz.f32 	%f348, %f346;
	mul.f32 	%f349, %f348, %f347;
	st.global.f32 	[%rd247+4], %f349;
	add.f32 	%f350, %f337, %f349;
	ld.global.f32 	%f351, [%rd245+8];
	sub.f32 	%f352, %f351, %f1902;
	fma.rn.f32 	%f353, %f352, 0f3BBB989D, 0f3F000000;
	cvt.sat.f32.f32 	%f354, %f353;
	fma.rm.f32 	%f355, %f354, %f328, %f327;
	add.f32 	%f356, %f355, 0fCB40007F;
	neg.f32 	%f357, %f356;
	fma.rn.f32 	%f358, %f352, 0f3FB8AA3B, %f357;
	fma.rn.f32 	%f359, %f352, 0f32A57060, %f358;
	mov.b32 	%r365, %f355;
	shl.b32 	%r366, %r365, 23;
	mov.b32 	%f360, %r366;
	ex2.approx.ftz.f32 	%f361, %f359;
	mul.f32 	%f362, %f361, %f360;
	st.global.f32 	[%rd247+8], %f362;
	add.f32 	%f363, %f350, %f362;
	ld.global.f32 	%f364, [%rd245+12];
	sub.f32 	%f365, %f364, %f1902;
	fma.rn.f32 	%f366, %f365, 0f3BBB989D, 0f3F000000;
	cvt.sat.f32.f32 	%f367, %f366;
	fma.rm.f32 	%f368, %f367, %f328, %f327;
	add.f32 	%f369, %f368, 0fCB40007F;
	neg.f32 	%f370, %f369;
	fma.rn.f32 	%f371, %f365, 0f3FB8AA3B, %f370;
	fma.rn.f32 	%f372, %f365, 0f32A57060, %f371;
	mov.b32 	%r367, %f368;
	shl.b32 	%r368, %r367, 23;
	mov.b32 	%f373, %r368;
	ex2.approx.ftz.f32 	%f374, %f372;
	mul.f32 	%f375, %f374, %f373;
	st.global.f32 	[%rd247+12], %f375;
	add.f32 	%f376, %f363, %f375;
	ld.global.f32 	%f377, [%rd245+16];
	sub.f32 	%f378, %f377, %f1902;
	fma.rn.f32 	%f379, %f378, 0f3BBB989D, 0f3F000000;
	cvt.sat.f32.f32 	%f380, %f379;
	fma.rm.f32 	%f381, %f380, %f328, %f327;
	add.f32 	%f382, %f381, 0fCB40007F;
	neg.f32 	%f383, %f382;
	fma.rn.f32 	%f384, %f378, 0f3FB8AA3B, %f383;
	fma.rn.f32 	%f385, %f378, 0f32A57060, %f384;
	mov.b32 	%r369, %f381;
	shl.b32 	%r370, %r369, 23;
	mov.b32 	%f386, %r370;
	ex2.approx.ftz.f32 	%f387, %f385;
	mul.f32 	%f388, %f387, %f386;
	st.global.f32 	[%rd247+16], %f388;
	add.f32 	%f389, %f376, %f388;
	ld.global.f32 	%f390, [%rd245+20];
	sub.f32 	%f391, %f390, %f1902;
	fma.rn.f32 	%f392, %f391, 0f3BBB989D, 0f3F000000;
	cvt.sat.f32.f32 	%f393, %f392;
	fma.rm.f32 	%f394, %f393, %f328, %f327;
	add.f32 	%f395, %f394, 0fCB40007F;
	neg.f32 	%f396, %f395;
	fma.rn.f32 	%f397, %f391, 0f3FB8AA3B, %f396;
	fma.rn.f32 	%f398, %f391, 0f32A57060, %f397;
	mov.b32 	%r371, %f394;
	shl.b32 	%r372, %r371, 23;
	mov.b32 	%f399, %r372;
	ex2.approx.ftz.f32 	%f400, %f398;
	mul.f32 	%f401, %f400, %f399;
	st.global.f32 	[%rd247+20], %f401;
	add.f32 	%f402, %f389, %f401;
	ld.global.f32 	%f403, [%rd245+24];
	sub.f32 	%f404, %f403, %f1902;
	fma.rn.f32 	%f405, %f404, 0f3BBB989D, 0f3F000000;
	cvt.sat.f32.f32 	%f406, %f405;
	fma.rm.f32 	%f407, %f406, %f328, %f327;
	add.f32 	%f408, %f407, 0fCB40007F;
	neg.f32 	%f409, %f408;
	fma.rn.f32 	%f410, %f404, 0f3FB8AA3B, %f409;
	fma.rn.f32 	%f411, %f404, 0f32A57060, %f410;
	mov.b32 	%r373, %f407;
	shl.b32 	%r374, %r373, 23;
	mov.b32 	%f412, %r374;
	ex2.approx.ftz.f32 	%f413, %f411;
	mul.f32 	%f414, %f413, %f412;
	st.global.f32 	[%rd247+24], %f414;
	add.f32 	%f415, %f402, %f414;
	ld.global.f32 	%f416, [%rd245+28];
	sub.f32 	%f417, %f416, %f1902;
	fma.rn.f32 	%f418, %f417, 0f3BBB989D, 0f3F000000;
	cvt.sat.f32.f32 	%f419, %f418;
	fma.rm.f32 	%f420, %f419, %f328, %f327;
	add.f32 	%f421, %f420, 0fCB40007F;
	neg.f32 	%f422, %f421;
	fma.rn.f32 	%f423, %f417, 0f3FB8AA3B, %f422;
	fma.rn.f32 	%f424, %f417, 0f32A57060, %f423;
	mov.b32 	%r375, %f420;
	shl.b32 	%r376, %r375, 23;
	mov.b32 	%f425, %r376;
	ex2.approx.ftz.f32 	%f426, %f424;
	mul.f32 	%f427, %f426, %f425;
	st.global.f32 	[%rd247+28], %f427;
	add.f32 	%f1910, %f415, %f427;
	add.s32 	%r549, %r549, 8;
	setp.eq.s32 	%p49, %r549, %r546;
	@%p49 bra 	$L__BB0_72;
	bra.uni 	$L__BB0_71;
$L__BB0_72:
	setp.eq.s32 	%p50, %r80, 0;
	@%p50 bra 	$L__BB0_80;
	and.b32  	%r85, %r285, 3;
	setp.lt.u32 	%p51, %r80, 4;
	@%p51 bra 	$L__BB0_75;
	add.s32 	%r377, %r546, %r65;
	mul.wide.u32 	%rd248, %r546, 4;
	add.s64 	%rd249, %rd18, %rd248;
	ld.global.f32 	%f429, [%rd249];
	sub.f32 	%f430, %f429, %f1902;
	fma.rn.f32 	%f431, %f430, 0f3BBB989D, 0f3F000000;
	cvt.sat.f32.f32 	%f432, %f431;
	mov.f32 	%f433, 0f4B400001;
	mov.f32 	%f434, 0f437C0000;
	fma.rm.f32 	%f435, %f432, %f434, %f433;
	add.f32 	%f436, %f435, 0fCB40007F;
	neg.f32 	%f437, %f436;
	fma.rn.f32 	%f438, %f430, 0f3FB8AA3B, %f437;
	fma.rn.f32 	%f439, %f430, 0f32A57060, %f438;
	mov.b32 	%r378, %f435;
	shl.b32 	%r379, %r378, 23;
	mov.b32 	%f440, %r379;
	ex2.approx.ftz.f32 	%f441, %f439;
	mul.f32 	%f442, %f441, %f440;
	mul.wide.s32 	%rd250, %r377, 4;
	add.s64 	%rd251, %rd2, %rd250;
	st.global.f32 	[%rd251], %f442;
	add.f32 	%f443, %f1910, %f442;
	ld.global.f32 	%f444, [%rd249+4];
	sub.f32 	%f445, %f444, %f1902;
	fma.rn.f32 	%f446, %f445, 0f3BBB989D, 0f3F000000;
	cvt.sat.f32.f32 	%f447, %f446;
	fma.rm.f32 	%f448, %f447, %f434, %f433;
	add.f32 	%f449, %f448, 0fCB40007F;
	neg.f32 	%f450, %f449;
	fma.rn.f32 	%f451, %f445, 0f3FB8AA3B, %f450;
	fma.rn.f32 	%f452, %f445, 0f32A57060, %f451;
	mov.b32 	%r380, %f448;
	shl.b32 	%r381, %r380, 23;
	mov.b32 	%f453, %r381;
	ex2.approx.ftz.f32 	%f454, %f452;
	mul.f32 	%f455, %f454, %f453;
	st.global.f32 	[%rd251+4], %f455;
	add.f32 	%f456, %f443, %f455;
	ld.global.f32 	%f457, [%rd249+8];
	sub.f32 	%f458, %f457, %f1902;
	fma.rn.f32 	%f459, %f458, 0f3BBB989D, 0f3F000000;
	cvt.sat.f32.f32 	%f460, %f459;
	fma.rm.f32 	%f461, %f460, %f434, %f433;
	add.f32 	%f462, %f461, 0fCB40007F;
	neg.f32 	%f463, %f462;
	fma.rn.f32 	%f464, %f458, 0f3FB8AA3B, %f463;
	fma.rn.f32 	%f465, %f458, 0f32A57060, %f464;
	mov.b32 	%r382, %f461;
	shl.b32 	%r383, %r382, 23;
	mov.b32 	%f466, %r383;
	ex2.approx.ftz.f32 	%f467, %f465;
	mul.f32 	%f468, %f467, %f466;
	st.global.f32 	[%rd251+8], %f468;
	add.f32 	%f469, %f456, %f468;
	ld.global.f32 	%f470, [%rd249+12];
	sub.f32 	%f471, %f470, %f1902;
	fma.rn.f32 	%f472, %f471, 0f3BBB989D, 0f3F000000;
	cvt.sat.f32.f32 	%f473, %f472;
	fma.rm.f32 	%f474, %f473, %f434, %f433;
	add.f32 	%f475, %f474, 0fCB40007F;
	neg.f32 	%f476, %f475;
	fma.rn.f32 	%f477, %f471, 0f3FB8AA3B, %f476;
	fma.rn.f32 	%f478, %f471, 0f32A57060, %f477;
	mov.b32 	%r384, %f474;
	shl.b32 	%r385, %r384, 23;
	mov.b32 	%f479, %r385;
	ex2.approx.ftz.f32 	%f480, %f478;
	mul.f32 	%f481, %f480, %f479;
	st.global.f32 	[%rd251+12], %f481;
	add.f32 	%f1910, %f469, %f481;
	add.s32 	%r546, %r546, 4;
$L__BB0_75:
	setp.eq.s32 	%p52, %r85, 0;
	@%p52 bra 	$L__BB0_80;
	setp.eq.s32 	%p53, %r85, 1;
	@%p53 bra 	$L__BB0_78;
	add.s32 	%r386, %r546, %r65;
	mul.wide.u32 	%rd252, %r546, 4;
	add.s64 	%rd253, %rd18, %rd252;
	ld.global.f32 	%f483, [%rd253];
	sub.f32 	%f484, %f483, %f1902;
	fma.rn.f32 	%f485, %f484, 0f3BBB989D, 0f3F000000;
	cvt.sat.f32.f32 	%f486, %f485;
	mov.f32 	%f487, 0f4B400001;
	mov.f32 	%f488, 0f437C0000;
	fma.rm.f32 	%f489, %f486, %f488, %f487;
	add.f32 	%f490, %f489, 0fCB40007F;
	neg.f32 	%f491, %f490;
	fma.rn.f32 	%f492, %f484, 0f3FB8AA3B, %f491;
	fma.rn.f32 	%f493, %f484, 0f32A57060, %f492;
	mov.b32 	%r387, %f489;
	shl.b32 	%r388, %r387, 23;
	mov.b32 	%f494, %r388;
	ex2.approx.ftz.f32 	%f495, %f493;
	mul.f32 	%f496, %f495, %f494;
	mul.wide.s32 	%rd254, %r386, 4;
	add.s64 	%rd255, %rd2, %rd254;
	st.global.f32 	[%rd255], %f496;
	add.f32 	%f497, %f1910, %f496;
	ld.global.f32 	%f498, [%rd253+4];
	sub.f32 	%f499, %f498, %f1902;
	fma.rn.f32 	%f500, %f499, 0f3BBB989D, 0f3F000000;
	cvt.sat.f32.f32 	%f501, %f500;
	fma.rm.f32 	%f502, %f501, %f488, %f487;
	add.f32 	%f503, %f502, 0fCB40007F;
	neg.f32 	%f504, %f503;
	fma.rn.f32 	%f505, %f499, 0f3FB8AA3B, %f504;
	fma.rn.f32 	%f506, %f499, 0f32A57060, %f505;
	mov.b32 	%r389, %f502;
	shl.b32 	%r390, %r389, 23;
	mov.b32 	%f507, %r390;
	ex2.approx.ftz.f32 	%f508, %f506;
	mul.f32 	%f509, %f508, %f507;
	st.global.f32 	[%rd255+4], %f509;
	add.f32 	%f1910, %f497, %f509;
	add.s32 	%r546, %r546, 2;
$L__BB0_78:
	and.b32  	%r391, %r285, 1;
	setp.eq.b32 	%p54, %r391, 1;
	not.pred 	%p55, %p54;
	@%p55 bra 	$L__BB0_80;
	add.s32 	%r392, %r546, %r65;
	mul.wide.u32 	%rd256, %r546, 4;
	add.s64 	%rd257, %rd18, %rd256;
	ld.global.f32 	%f510, [%rd257];
	sub.f32 	%f511, %f510, %f1902;
	fma.rn.f32 	%f512, %f511, 0f3BBB989D, 0f3F000000;
	cvt.sat.f32.f32 	%f513, %f512;
	mov.f32 	%f514, 0f4B400001;
	mov.f32 	%f515, 0f437C0000;
	fma.rm.f32 	%f516, %f513, %f515, %f514;
	add.f32 	%f517, %f516, 0fCB40007F;
	neg.f32 	%f518, %f517;
	fma.rn.f32 	%f519, %f511, 0f3FB8AA3B, %f518;
	fma.rn.f32 	%f520, %f511, 0f32A57060, %f519;
	mov.b32 	%r393, %f516;
	shl.b32 	%r394, %r393, 23;
	mov.b32 	%f521, %r394;
	ex2.approx.ftz.f32 	%f522, %f520;
	mul.f32 	%f523, %f522, %f521;
	mul.wide.s32 	%rd258, %r392, 4;
	add.s64 	%rd259, %rd2, %rd258;
	st.global.f32 	[%rd259], %f523;
	add.f32 	%f1910, %f1910, %f523;
$L__BB0_80:
	setp.lt.s32 	%p56, %r285, 1;
	@%p56 bra 	$L__BB0_126;
	add.s32 	%r90, %r285, -1;
	and.b32  	%r91, %r285, 15;
	setp.lt.u32 	%p57, %r90, 15;
	mov.b32 	%r550, 0;
	@%p57 bra 	$L__BB0_84;
	and.b32  	%r550, %r285, 2147483632;
	mov.b32 	%r555, 0;
$L__BB0_83:
	.pragma "nounroll";
	add.s32 	%r398, %r555, %r65;
	mul.wide.s32 	%rd262, %r398, 4;
	add.s64 	%rd263, %rd2, %rd262;
	ld.global.f32 	%f524, [%rd263];
	div.rn.f32 	%f525, %f524, %f1910;
	st.global.f32 	[%rd263], %f525;
	ld.global.f32 	%f526, [%rd263+4];
	div.rn.f32 	%f527, %f526, %f1910;
	st.global.f32 	[%rd263+4], %f527;
	ld.global.f32 	%f528, [%rd263+8];
	div.rn.f32 	%f529, %f528, %f1910;
	st.global.f32 	[%rd263+8], %f529;
	ld.global.f32 	%f530, [%rd263+12];
	div.rn.f32 	%f531, %f530, %f1910;
	st.global.f32 	[%rd263+12], %f531;
	ld.global.f32 	%f532, [%rd263+16];
	div.rn.f32 	%f533, %f532, %f1910;
	st.global.f32 	[%rd263+16], %f533;
	ld.global.f32 	%f534, [%rd263+20];
	div.rn.f32 	%f535, %f534, %f1910;
	st.global.f32 	[%rd263+20], %f535;
	ld.global.f32 	%f536, [%rd263+24];
	div.rn.f32 	%f537, %f536, %f1910;
	st.global.f32 	[%rd263+24], %f537;
	ld.global.f32 	%f538, [%rd263+28];
	div.rn.f32 	%f539, %f538, %f1910;
	st.global.f32 	[%rd263+28], %f539;
	ld.global.f32 	%f540, [%rd263+32];
	div.rn.f32 	%f541, %f540, %f1910;
	st.global.f32 	[%rd263+32], %f541;
	ld.global.f32 	%f542, [%rd263+36];
	div.rn.f32 	%f543, %f542, %f1910;
	st.global.f32 	[%rd263+36], %f543;
	ld.global.f32 	%f544, [%rd263+40];
	div.rn.f32 	%f545, %f544, %f1910;
	st.global.f32 	[%rd263+40], %f545;
	ld.global.f32 	%f546, [%rd263+44];
	div.rn.f32 	%f547, %f546, %f1910;
	st.global.f32 	[%rd263+44], %f547;
	ld.global.f32 	%f548, [%rd263+48];
	div.rn.f32 	%f549, %f548, %f1910;
	st.global.f32 	[%rd263+48], %f549;
	ld.global.f32 	%f550, [%rd263+52];
	div.rn.f32 	%f551, %f550, %f1910;
	st.global.f32 	[%rd263+52], %f551;
	ld.global.f32 	%f552, [%rd263+56];
	div.rn.f32 	%f553, %f552, %f1910;
	st.global.f32 	[%rd263+56], %f553;
	ld.global.f32 	%f554, [%rd263+60];
	div.rn.f32 	%f555, %f554, %f1910;
	st.global.f32 	[%rd263+60], %f555;
	add.s32 	%r555, %r555, 16;
	setp.eq.s32 	%p58, %r555, %r550;
	@%p58 bra 	$L__BB0_84;
	bra.uni 	$L__BB0_83;
$L__BB0_84:
	setp.eq.s32 	%p59, %r91, 0;
	@%p59 bra 	$L__BB0_93;
	and.b32  	%r96, %r285, 7;
	setp.lt.u32 	%p60, %r91, 8;
	@%p60 bra 	$L__BB0_87;
	add.s32 	%r399, %r550, %r65;
	mul.wide.s32 	%rd264, %r399, 4;
	add.s64 	%rd265, %rd2, %rd264;
	ld.global.f32 	%f556, [%rd265];
	div.rn.f32 	%f557, %f556, %f1910;
	st.global.f32 	[%rd265], %f557;
	ld.global.f32 	%f558, [%rd265+4];
	div.rn.f32 	%f559, %f558, %f1910;
	st.global.f32 	[%rd265+4], %f559;
	ld.global.f32 	%f560, [%rd265+8];
	div.rn.f32 	%f561, %f560, %f1910;
	st.global.f32 	[%rd265+8], %f561;
	ld.global.f32 	%f562, [%rd265+12];
	div.rn.f32 	%f563, %f562, %f1910;
	st.global.f32 	[%rd265+12], %f563;
	ld.global.f32 	%f564, [%rd265+16];
	div.rn.f32 	%f565, %f564, %f1910;
	st.global.f32 	[%rd265+16], %f565;
	ld.global.f32 	%f566, [%rd265+20];
	div.rn.f32 	%f567, %f566, %f1910;
	st.global.f32 	[%rd265+20], %f567;
	ld.global.f32 	%f568, [%rd265+24];
	div.rn.f32 	%f569, %f568, %f1910;
	st.global.f32 	[%rd265+24], %f569;
	ld.global.f32 	%f570, [%rd265+28];
	div.rn.f32 	%f571, %f570, %f1910;
	st.global.f32 	[%rd265+28], %f571;
	add.s32 	%r550, %r550, 8;
$L__BB0_87:
	setp.eq.s32 	%p61, %r96, 0;
	@%p61 bra 	$L__BB0_93;
	and.b32  	%r99, %r285, 3;
	setp.lt.u32 	%p62, %r96, 4;
	@%p62 bra 	$L__BB0_90;
	add.s32 	%r400, %r550, %r65;
	mul.wide.s32 	%rd266, %r400, 4;
	add.s64 	%rd267, %rd2, %rd266;
	ld.global.f32 	%f572, [%rd267];
	div.rn.f32 	%f573, %f572, %f1910;
	st.global.f32 	[%rd267], %f573;
	ld.global.f32 	%f574, [%rd267+4];
	div.rn.f32 	%f575, %f574, %f1910;
	st.global.f32 	[%rd267+4], %f575;
	ld.global.f32 	%f576, [%rd267+8];
	div.rn.f32 	%f577, %f576, %f1910;
	st.global.f32 	[%rd267+8], %f577;
	ld.global.f32 	%f578, [%rd267+12];
	div.rn.f32 	%f579, %f578, %f1910;
	st.global.f32 	[%rd267+12], %f579;
	add.s32 	%r550, %r550, 4;
$L__BB0_90:
	setp.eq.s32 	%p63, %r99, 0;
	@%p63 bra 	$L__BB0_93;
	mov.b32 	%r554, 0;
$L__BB0_92:
	.pragma "nounroll";
	add.s32 	%r402, %r550, %r65;
	mul.wide.s32 	%rd268, %r402, 4;
	add.s64 	%rd269, %rd2, %rd268;
	ld.global.f32 	%f580, [%rd269];
	div.rn.f32 	%f581, %f580, %f1910;
	st.global.f32 	[%rd269], %f581;
	add.s32 	%r550, %r550, 1;
	add.s32 	%r554, %r554, 1;
	setp.ne.s32 	%p64, %r554, %r99;
	@%p64 bra 	$L__BB0_92;
$L__BB0_93:
	and.b32  	%r106, %r285, 3;
	setp.lt.u32 	%p65, %r90, 3;
	mov.f32 	%f1913, 0f00000000;
	mov.b32 	%r557, 0;
	@%p65 bra 	$L__BB0_104;
	and.b32  	%r557, %r285, 2147483644;
	mov.f32 	%f1913, 0f00000000;
	mov.b32 	%r556, 0;
$L__BB0_95:
	.pragma "nounroll";
	add.s32 	%r405, %r556, %r65;
	mul.wide.s32 	%rd270, %r405, 4;
	add.s64 	%rd19, %rd1, %rd270;
	ld.global.f32 	%f585, [%rd19];
	setp.leu.f32 	%p66, %f585, 0f3F000000;
	add.s64 	%rd20, %rd2, %rd270;
	@%p66 bra 	$L__BB0_97;
	ld.global.f32 	%f586, [%rd20];
	add.f32 	%f587, %f586, 0f322BCC77;
	setp.lt.f32 	%p67, %f587, 0f00800000;
	mul.f32 	%f588, %f587, 0f4B000000;
	selp.f32 	%f589, %f588, %f587, %p67;
	selp.f32 	%f590, 0fC1B80000, 0f00000000, %p67;
	mov.b32 	%r406, %f589;
	add.s32 	%r407, %r406, -1059760811;
	and.b32  	%r408, %r407, -8388608;
	sub.s32 	%r409, %r406, %r408;
	mov.b32 	%f591, %r409;
	cvt.rn.f32.s32 	%f592, %r408;
	fma.rn.f32 	%f593, %f592, 0f34000000, %f590;
	add.f32 	%f594, %f591, 0fBF800000;
	fma.rn.f32 	%f595, %f594, 0fBE055027, 0f3E1039F6;
	fma.rn.f32 	%f596, %f595, %f594, 0fBDF8CDCC;
	fma.rn.f32 	%f597, %f596, %f594, 0f3E0F2955;
	fma.rn.f32 	%f598, %f597, %f594, 0fBE2AD8B9;
	fma.rn.f32 	%f599, %f598, %f594, 0f3E4CED0B;
	fma.rn.f32 	%f600, %f599, %f594, 0fBE7FFF22;
	fma.rn.f32 	%f601, %f600, %f594, 0f3EAAAA78;
	fma.rn.f32 	%f602, %f601, %f594, 0fBF000000;
	mul.f32 	%f603, %f594, %f602;
	fma.rn.f32 	%f604, %f603, %f594, %f594;
	fma.rn.f32 	%f605, %f593, 0f3F317218, %f604;
	setp.gt.u32 	%p68, %r406, 2139095039;
	fma.rn.f32 	%f606, %f589, 0f7F800000, 0f7F800000;
	selp.f32 	%f607, %f606, %f605, %p68;
	setp.eq.f32 	%p69, %f589, 0f00000000;
	selp.f32 	%f608, 0fFF800000, %f607, %p69;
	sub.f32 	%f1913, %f1913, %f608;
$L__BB0_97:
	ld.global.f32 	%f609, [%rd19+4];
	setp.leu.f32 	%p70, %f609, 0f3F000000;
	@%p70 bra 	$L__BB0_99;
	ld.global.f32 	%f610, [%rd20+4];
	add.f32 	%f611, %f610, 0f322BCC77;
	setp.lt.f32 	%p71, %f611, 0f00800000;
	mul.f32 	%f612, %f611, 0f4B000000;
	selp.f32 	%f613, %f612, %f611, %p71;
	selp.f32 	%f614, 0fC1B80000, 0f00000000, %p71;
	mov.b32 	%r410, %f613;
	add.s32 	%r411, %r410, -1059760811;
	and.b32  	%r412, %r411, -8388608;
	sub.s32 	%r413, %r410, %r412;
	mov.b32 	%f615, %r413;
	cvt.rn.f32.s32 	%f616, %r412;
	fma.rn.f32 	%f617, %f616, 0f34000000, %f614;
	add.f32 	%f618, %f615, 0fBF800000;
	fma.rn.f32 	%f619, %f618, 0fBE055027, 0f3E1039F6;
	fma.rn.f32 	%f620, %f619, %f618, 0fBDF8CDCC;
	fma.rn.f32 	%f621, %f620, %f618, 0f3E0F2955;
	fma.rn.f32 	%f622, %f621, %f618, 0fBE2AD8B9;
	fma.rn.f32 	%f623, %f622, %f618, 0f3E4CED0B;
	fma.rn.f32 	%f624, %f623, %f618, 0fBE7FFF22;
	fma.rn.f32 	%f625, %f624, %f618, 0f3EAAAA78;
	fma.rn.f32 	%f626, %f625, %f618, 0fBF000000;
	mul.f32 	%f627, %f618, %f626;
	fma.rn.f32 	%f628, %f627, %f618, %f618;
	fma.rn.f32 	%f629, %f617, 0f3F317218, %f628;
	setp.gt.u32 	%p72, %r410, 2139095039;
	fma.rn.f32 	%f630, %f613, 0f7F800000, 0f7F800000;
	selp.f32 	%f631, %f630, %f629, %p72;
	setp.eq.f32 	%p73, %f613, 0f00000000;
	selp.f32 	%f632, 0fFF800000, %f631, %p73;
	sub.f32 	%f1913, %f1913, %f632;
$L__BB0_99:
	ld.global.f32 	%f633, [%rd19+8];
	setp.leu.f32 	%p74, %f633, 0f3F000000;
	@%p74 bra 	$L__BB0_101;
	ld.global.f32 	%f634, [%rd20+8];
	add.f32 	%f635, %f634, 0f322BCC77;
	setp.lt.f32 	%p75, %f635, 0f00800000;
	mul.f32 	%f636, %f635, 0f4B000000;
	selp.f32 	%f637, %f636, %f635, %p75;
	selp.f32 	%f638, 0fC1B80000, 0f00000000, %p75;
	mov.b32 	%r414, %f637;
	add.s32 	%r415, %r414, -1059760811;
	and.b32  	%r416, %r415, -8388608;
	sub.s32 	%r417, %r414, %r416;
	mov.b32 	%f639, %r417;
	cvt.rn.f32.s32 	%f640, %r416;
	fma.rn.f32 	%f641, %f640, 0f34000000, %f638;
	add.f32 	%f642, %f639, 0fBF800000;
	fma.rn.f32 	%f643, %f642, 0fBE055027, 0f3E1039F6;
	fma.rn.f32 	%f644, %f643, %f642, 0fBDF8CDCC;
	fma.rn.f32 	%f645, %f644, %f642, 0f3E0F2955;
	fma.rn.f32 	%f646, %f645, %f642, 0fBE2AD8B9;
	fma.rn.f32 	%f647, %f646, %f642, 0f3E4CED0B;
	fma.rn.f32 	%f648, %f647, %f642, 0fBE7FFF22;
	fma.rn.f32 	%f649, %f648, %f642, 0f3EAAAA78;
	fma.rn.f32 	%f650, %f649, %f642, 0fBF000000;
	mul.f32 	%f651, %f642, %f650;
	fma.rn.f32 	%f652, %f651, %f642, %f642;
	fma.rn.f32 	%f653, %f641, 0f3F317218, %f652;
	setp.gt.u32 	%p76, %r414, 2139095039;
	fma.rn.f32 	%f654, %f637, 0f7F800000, 0f7F800000;
	selp.f32 	%f655, %f654, %f653, %p76;
	setp.eq.f32 	%p77, %f637, 0f00000000;
	selp.f32 	%f656, 0fFF800000, %f655, %p77;
	sub.f32 	%f1913, %f1913, %f656;
$L__BB0_101:
	ld.global.f32 	%f657, [%rd19+12];
	setp.leu.f32 	%p78, %f657, 0f3F000000;
	@%p78 bra 	$L__BB0_103;
	ld.global.f32 	%f658, [%rd20+12];
	add.f32 	%f659, %f658, 0f322BCC77;
	setp.lt.f32 	%p79, %f659, 0f00800000;
	mul.f32 	%f660, %f659, 0f4B000000;
	selp.f32 	%f661, %f660, %f659, %p79;
	selp.f32 	%f662, 0fC1B80000, 0f00000000, %p79;
	mov.b32 	%r418, %f661;
	add.s32 	%r419, %r418, -1059760811;
	and.b32  	%r420, %r419, -8388608;
	sub.s32 	%r421, %r418, %r420;
	mov.b32 	%f663, %r421;
	cvt.rn.f32.s32 	%f664, %r420;
	fma.rn.f32 	%f665, %f664, 0f34000000, %f662;
	add.f32 	%f666, %f663, 0fBF800000;
	fma.rn.f32 	%f667, %f666, 0fBE055027, 0f3E1039F6;
	fma.rn.f32 	%f668, %f667, %f666, 0fBDF8CDCC;
	fma.rn.f32 	%f669, %f668, %f666, 0f3E0F2955;
	fma.rn.f32 	%f670, %f669, %f666, 0fBE2AD8B9;
	fma.rn.f32 	%f671, %f670, %f666, 0f3E4CED0B;
	fma.rn.f32 	%f672, %f671, %f666, 0fBE7FFF22;
	fma.rn.f32 	%f673, %f672, %f666, 0f3EAAAA78;
	fma.rn.f32 	%f674, %f673, %f666, 0fBF000000;
	mul.f32 	%f675, %f666, %f674;
	fma.rn.f32 	%f676, %f675, %f666, %f666;
	fma.rn.f32 	%f677, %f665, 0f3F317218, %f676;
	setp.gt.u32 	%p80, %r418, 2139095039;
	fma.rn.f32 	%f678, %f661, 0f7F800000, 0f7F800000;
	selp.f32 	%f679, %f678, %f677, %p80;
	setp.eq.f32 	%p81, %f661, 0f00000000;
	selp.f32 	%f680, 0fFF800000, %f679, %p81;
	sub.f32 	%f1913, %f1913, %f680;
$L__BB0_103:
	add.s32 	%r556, %r556, 4;
	setp.ne.s32 	%p82, %r556, %r557;
	@%p82 bra 	$L__BB0_95;
$L__BB0_104:
	setp.eq.s32 	%p83, %r106, 0;
	@%p83 bra 	$L__BB0_114;
	setp.eq.s32 	%p84, %r106, 1;
	@%p84 bra 	$L__BB0_111;
	add.s32 	%r422, %r557, %r65;
	mul.wide.s32 	%rd271, %r422, 4;
	add.s64 	%rd21, %rd1, %rd271;
	ld.global.f32 	%f682, [%rd21];
	setp.leu.f32 	%p85, %f682, 0f3F000000;
	add.s64 	%rd22, %rd2, %rd271;
	@%p85 bra 	$L__BB0_108;
	ld.global.f32 	%f683, [%rd22];
	add.f32 	%f684, %f683, 0f322BCC77;
	setp.lt.f32 	%p86, %f684, 0f00800000;
	mul.f32 	%f685, %f684, 0f4B000000;
	selp.f32 	%f686, %f685, %f684, %p86;
	selp.f32 	%f687, 0fC1B80000, 0f00000000, %p86;
	mov.b32 	%r423, %f686;
	add.s32 	%r424, %r423, -1059760811;
	and.b32  	%r425, %r424, -8388608;
	sub.s32 	%r426, %r423, %r425;
	mov.b32 	%f688, %r426;
	cvt.rn.f32.s32 	%f689, %r425;
	fma.rn.f32 	%f690, %f689, 0f34000000, %f687;
	add.f32 	%f691, %f688, 0fBF800000;
	fma.rn.f32 	%f692, %f691, 0fBE055027, 0f3E1039F6;
	fma.rn.f32 	%f693, %f692, %f691, 0fBDF8CDCC;
	fma.rn.f32 	%f694, %f693, %f691, 0f3E0F2955;
	fma.rn.f32 	%f695, %f694, %f691, 0fBE2AD8B9;
	fma.rn.f32 	%f696, %f695, %f691, 0f3E4CED0B;
	fma.rn.f32 	%f697, %f696, %f691, 0fBE7FFF22;
	fma.rn.f32 	%f698, %f697, %f691, 0f3EAAAA78;
	fma.rn.f32 	%f699, %f698, %f691, 0fBF000000;
	mul.f32 	%f700, %f691, %f699;
	fma.rn.f32 	%f701, %f700, %f691, %f691;
	fma.rn.f32 	%f702, %f690, 0f3F317218, %f701;
	setp.gt.u32 	%p87, %r423, 2139095039;
	fma.rn.f32 	%f703, %f686, 0f7F800000, 0f7F800000;
	selp.f32 	%f704, %f703, %f702, %p87;
	setp.eq.f32 	%p88, %f686, 0f00000000;
	selp.f32 	%f705, 0fFF800000, %f704, %p88;
	sub.f32 	%f1913, %f1913, %f705;
$L__BB0_108:
	ld.global.f32 	%f706, [%rd21+4];
	setp.leu.f32 	%p89, %f706, 0f3F000000;
	@%p89 bra 	$L__BB0_110;
	ld.global.f32 	%f707, [%rd22+4];
	add.f32 	%f708, %f707, 0f322BCC77;
	setp.lt.f32 	%p90, %f708, 0f00800000;
	mul.f32 	%f709, %f708, 0f4B000000;
	selp.f32 	%f710, %f709, %f708, %p90;
	selp.f32 	%f711, 0fC1B80000, 0f00000000, %p90;
	mov.b32 	%r427, %f710;
	add.s32 	%r428, %r427, -1059760811;
	and.b32  	%r429, %r428, -8388608;
	sub.s32 	%r430, %r427, %r429;
	mov.b32 	%f712, %r430;
	cvt.rn.f32.s32 	%f713, %r429;
	fma.rn.f32 	%f714, %f713, 0f34000000, %f711;
	add.f32 	%f715, %f712, 0fBF800000;
	fma.rn.f32 	%f716, %f715, 0fBE055027, 0f3E1039F6;
	fma.rn.f32 	%f717, %f716, %f715, 0fBDF8CDCC;
	fma.rn.f32 	%f718, %f717, %f715, 0f3E0F2955;
	fma.rn.f32 	%f719, %f718, %f715, 0fBE2AD8B9;
	fma.rn.f32 	%f720, %f719, %f715, 0f3E4CED0B;
	fma.rn.f32 	%f721, %f720, %f715, 0fBE7FFF22;
	fma.rn.f32 	%f722, %f721, %f715, 0f3EAAAA78;
	fma.rn.f32 	%f723, %f722, %f715, 0fBF000000;
	mul.f32 	%f724, %f715, %f723;
	fma.rn.f32 	%f725, %f724, %f715, %f715;
	fma.rn.f32 	%f726, %f714, 0f3F317218, %f725;
	setp.gt.u32 	%p91, %r427, 2139095039;
	fma.rn.f32 	%f727, %f710, 0f7F800000, 0f7F800000;
	selp.f32 	%f728, %f727, %f726, %p91;
	setp.eq.f32 	%p92, %f710, 0f00000000;
	selp.f32 	%f729, 0fFF800000, %f728, %p92;
	sub.f32 	%f1913, %f1913, %f729;
$L__BB0_110:
	add.s32 	%r557, %r557, 2;
$L__BB0_111:
	and.b32  	%r431, %r285, 1;
	setp.eq.b32 	%p93, %r431, 1;
	not.pred 	%p94, %p93;
	@%p94 bra 	$L__BB0_114;
	add.s32 	%r115, %r557, %r65;
	mul.wide.s32 	%rd272, %r115, 4;
	add.s64 	%rd273, %rd1, %rd272;
	ld.global.f32 	%f730, [%rd273];
	setp.leu.f32 	%p95, %f730, 0f3F000000;
	@%p95 bra 	$L__BB0_114;
	add.s64 	%rd275, %rd2, %rd272;
	ld.global.f32 	%f731, [%rd275];
	add.f32 	%f732, %f731, 0f322BCC77;
	setp.lt.f32 	%p96, %f732, 0f00800000;
	mul.f32 	%f733, %f732, 0f4B000000;
	selp.f32 	%f734, %f733, %f732, %p96;
	selp.f32 	%f735, 0fC1B80000, 0f00000000, %p96;
	mov.b32 	%r432, %f734;
	add.s32 	%r433, %r432, -1059760811;
	and.b32  	%r434, %r433, -8388608;
	sub.s32 	%r435, %r432, %r434;
	mov.b32 	%f736, %r435;
	cvt.rn.f32.s32 	%f737, %r434;
	fma.rn.f32 	%f738, %f737, 0f34000000, %f735;
	add.f32 	%f739, %f736, 0fBF800000;
	fma.rn.f32 	%f740, %f739, 0fBE055027, 0f3E1039F6;
	fma.rn.f32 	%f741, %f740, %f739, 0fBDF8CDCC;
	fma.rn.f32 	%f742, %f741, %f739, 0f3E0F2955;
	fma.rn.f32 	%f743, %f742, %f739, 0fBE2AD8B9;
	fma.rn.f32 	%f744, %f743, %f739, 0f3E4CED0B;
	fma.rn.f32 	%f745, %f744, %f739, 0fBE7FFF22;
	fma.rn.f32 	%f746, %f745, %f739, 0f3EAAAA78;
	fma.rn.f32 	%f747, %f746, %f739, 0fBF000000;
	mul.f32 	%f748, %f739, %f747;
	fma.rn.f32 	%f749, %f748, %f739, %f739;
	fma.rn.f32 	%f750, %f738, 0f3F317218, %f749;
	setp.gt.u32 	%p97, %r432, 2139095039;
	fma.rn.f32 	%f751, %f734, 0f7F800000, 0f7F800000;
	selp.f32 	%f752, %f751, %f750, %p97;
	setp.eq.f32 	%p98, %f734, 0f00000000;
	selp.f32 	%f753, 0fFF800000, %f752, %p98;
	sub.f32 	%f1913, %f1913, %f753;
$L__BB0_114:
	setp.lt.u32 	%p99, %r90, 15;
	mul.wide.s32 	%rd276, %r1, 4;
	add.s64 	%rd277, %rd14, %rd276;
	st.global.f32 	[%rd277], %f1913;
	mov.b32 	%r559, 0;
	@%p99 bra 	$L__BB0_117;
	and.b32  	%r559, %r285, 2147483632;
	mov.b32 	%r569, 0;
$L__BB0_116:
	.pragma "nounroll";
	add.s32 	%r438, %r569, %r65;
	mul.wide.s32 	%rd278, %r438, 4;
	add.s64 	%rd279, %rd2, %rd278;
	ld.global.f32 	%f754, [%rd279];
	add.s64 	%rd280, %rd1, %rd278;
	ld.global.f32 	%f755, [%rd280];
	sub.f32 	%f756, %f754, %f755;
	mul.wide.u32 	%rd281, %r569, 4;
	add.s64 	%rd282, %rd16, %rd281;
	ld.global.f32 	%f757, [%rd279+4];
	ld.global.f32 	%f758, [%rd280+4];
	sub.f32 	%f759, %f757, %f758;
	st.local.v2.f32 	[%rd282], {%f756, %f759};
	ld.global.f32 	%f760, [%rd279+8];
	ld.global.f32 	%f761, [%rd280+8];
	sub.f32 	%f762, %f760, %f761;
	ld.global.f32 	%f763, [%rd279+12];
	ld.global.f32 	%f764, [%rd280+12];
	sub.f32 	%f765, %f763, %f764;
	st.local.v2.f32 	[%rd282+8], {%f762, %f765};
	ld.global.f32 	%f766, [%rd279+16];
	ld.global.f32 	%f767, [%rd280+16];
	sub.f32 	%f768, %f766, %f767;
	ld.global.f32 	%f769, [%rd279+20];
	ld.global.f32 	%f770, [%rd280+20];
	sub.f32 	%f771, %f769, %f770;
	st.local.v2.f32 	[%rd282+16], {%f768, %f771};
	ld.global.f32 	%f772, [%rd279+24];
	ld.global.f32 	%f773, [%rd280+24];
	sub.f32 	%f774, %f772, %f773;
	ld.global.f32 	%f775, [%rd279+28];
	ld.global.f32 	%f776, [%rd280+28];
	sub.f32 	%f777, %f775, %f776;
	st.local.v2.f32 	[%rd282+24], {%f774, %f777};
	ld.global.f32 	%f778, [%rd279+32];
	ld.global.f32 	%f779, [%rd280+32];
	sub.f32 	%f780, %f778, %f779;
	ld.global.f32 	%f781, [%rd279+36];
	ld.global.f32 	%f782, [%rd280+36];
	sub.f32 	%f783, %f781, %f782;
	st.local.v2.f32 	[%rd282+32], {%f780, %f783};
	ld.global.f32 	%f784, [%rd279+40];
	ld.global.f32 	%f785, [%rd280+40];
	sub.f32 	%f786, %f784, %f785;
	ld.global.f32 	%f787, [%rd279+44];
	ld.global.f32 	%f788, [%rd280+44];
	sub.f32 	%f789, %f787, %f788;
	st.local.v2.f32 	[%rd282+40], {%f786, %f789};
	ld.global.f32 	%f790, [%rd279+48];
	ld.global.f32 	%f791, [%rd280+48];
	sub.f32 	%f792, %f790, %f791;
	ld.global.f32 	%f793, [%rd279+52];
	ld.global.f32 	%f794, [%rd280+52];
	sub.f32 	%f795, %f793, %f794;
	st.local.v2.f32 	[%rd282+48], {%f792, %f795};
	ld.global.f32 	%f796, [%rd279+56];
	ld.global.f32 	%f797, [%rd280+56];
	sub.f32 	%f798, %f796, %f797;
	ld.global.f32 	%f799, [%rd279+60];
	ld.global.f32 	%f800, [%rd280+60];
	sub.f32 	%f801, %f799, %f800;
	st.local.v2.f32 	[%rd282+56], {%f798, %f801};
	add.s32 	%r569, %r569, 16;
	setp.eq.s32 	%p100, %r569, %r559;
	@%p100 bra 	$L__BB0_117;
	bra.uni 	$L__BB0_116;
$L__BB0_117:
	setp.eq.s32 	%p101, %r91, 0;
	@%p101 bra 	$L__BB0_127;
	and.b32  	%r118, %r285, 7;
	setp.lt.u32 	%p102, %r91, 8;
	@%p102 bra 	$L__BB0_120;
	add.s32 	%r439, %r559, %r65;
	mul.wide.s32 	%rd283, %r439, 4;
	add.s64 	%rd284, %rd2, %rd283;
	ld.global.f32 	%f802, [%rd284];
	add.s64 	%rd285, %rd1, %rd283;
	ld.global.f32 	%f803, [%rd285];
	sub.f32 	%f804, %f802, %f803;
	mul.wide.u32 	%rd286, %r559, 4;
	add.s64 	%rd287, %rd16, %rd286;
	st.local.f32 	[%rd287], %f804;
	ld.global.f32 	%f805, [%rd284+4];
	ld.global.f32 	%f806, [%rd285+4];
	sub.f32 	%f807, %f805, %f806;
	st.local.f32 	[%rd287+4], %f807;
	ld.global.f32 	%f808, [%rd284+8];
	ld.global.f32 	%f809, [%rd285+8];
	sub.f32 	%f810, %f808, %f809;
	st.local.f32 	[%rd287+8], %f810;
	ld.global.f32 	%f811, [%rd284+12];
	ld.global.f32 	%f812, [%rd285+12];
	sub.f32 	%f813, %f811, %f812;
	st.local.f32 	[%rd287+12], %f813;
	ld.global.f32 	%f814, [%rd284+16];
	ld.global.f32 	%f815, [%rd285+16];
	sub.f32 	%f816, %f814, %f815;
	st.local.f32 	[%rd287+16], %f816;
	ld.global.f32 	%f817, [%rd284+20];
	ld.global.f32 	%f818, [%rd285+20];
	sub.f32 	%f819, %f817, %f818;
	st.local.f32 	[%rd287+20], %f819;
	ld.global.f32 	%f820, [%rd284+24];
	ld.global.f32 	%f821, [%rd285+24];
	sub.f32 	%f822, %f820, %f821;
	st.local.f32 	[%rd287+24], %f822;
	ld.global.f32 	%f823, [%rd284+28];
	ld.global.f32 	%f824, [%rd285+28];
	sub.f32 	%f825, %f823, %f824;
	st.local.f32 	[%rd287+28], %f825;
	add.s32 	%r559, %r559, 8;
$L__BB0_120:
	setp.eq.s32 	%p103, %r118, 0;
	@%p103 bra 	$L__BB0_127;
	setp.lt.u32 	%p104, %r118, 4;
	@%p104 bra 	$L__BB0_123;
	add.s32 	%r440, %r559, %r65;
	mul.wide.s32 	%rd288, %r440, 4;
	add.s64 	%rd289, %rd2, %rd288;
	ld.global.f32 	%f826, [%rd289];
	add.s64 	%rd290, %rd1, %rd288;
	ld.global.f32 	%f827, [%rd290];
	sub.f32 	%f828, %f826, %f827;
	mul.wide.u32 	%rd291, %r559, 4;
	add.s64 	%rd292, %rd16, %rd291;
	st.local.f32 	[%rd292], %f828;
	ld.global.f32 	%f829, [%rd289+4];
	ld.global.f32 	%f830, [%rd290+4];
	sub.f32 	%f831, %f829, %f830;
	st.local.f32 	[%rd292+4], %f831;
	ld.global.f32 	%f832, [%rd289+8];
	ld.global.f32 	%f833, [%rd290+8];
	sub.f32 	%f834, %f832, %f833;
	st.local.f32 	[%rd292+8], %f834;
	ld.global.f32 	%f835, [%rd289+12];
	ld.global.f32 	%f836, [%rd290+12];
	sub.f32 	%f837, %f835, %f836;
	st.local.f32 	[%rd292+12], %f837;
	add.s32 	%r559, %r559, 4;
$L__BB0_123:
	setp.eq.s32 	%p105, %r106, 0;
	@%p105 bra 	$L__BB0_127;
	mov.b32 	%r563, 0;
$L__BB0_125:
	.pragma "nounroll";
	add.s32 	%r442, %r559, %r65;
	mul.wide.s32 	%rd293, %r442, 4;
	add.s64 	%rd294, %rd2, %rd293;
	ld.global.f32 	%f838, [%rd294];
	add.s64 	%rd295, %rd1, %rd293;
	ld.global.f32 	%f839, [%rd295];
	sub.f32 	%f840, %f838, %f839;
	mul.wide.u32 	%rd296, %r559, 4;
	add.s64 	%rd297, %rd16, %rd296;
	st.local.f32 	[%rd297], %f840;
	add.s32 	%r559, %r559, 1;
	add.s32 	%r563, %r563, 1;
	setp.eq.s32 	%p106, %r563, %r106;
	@%p106 bra 	$L__BB0_127;
	bra.uni 	$L__BB0_125;
$L__BB0_126:
	mul.wide.s32 	%rd260, %r1, 4;
	add.s64 	%rd261, %rd14, %rd260;
	mov.b32 	%r395, 0;
	st.global.u32 	[%rd261], %r395;
$L__BB0_127:
	setp.lt.s32 	%p107, %r284, 1;
	@%p107 bra 	$L__BB0_144;
	setp.lt.s32 	%p108, %r285, 1;
	@%p108 bra 	$L__BB0_157;
	and.b32  	%r127, %r285, 15;
	and.b32  	%r128, %r285, 7;
	mov.b32 	%r564, 0;
	add.s32 	%r445, %r285, -1;
$L__BB0_130:
	setp.lt.u32 	%p109, %r445, 15;
	mul.lo.s32 	%r130, %r564, %r285;
	mov.b32 	%r567, 0;
	@%p109 bra 	$L__BB0_133;
	mov.b32 	%r565, 0;
$L__BB0_132:
	.pragma "nounroll";
	add.s32 	%r447, %r565, %r130;
	mul.wide.u32 	%rd298, %r447, 4;
	add.s64 	%rd299, %rd9, %rd298;
	mad.lo.s32 	%r448, %r284, %r1, %r564;
	mul.wide.s32 	%rd300, %r448, 4;
	add.s64 	%rd301, %rd3, %rd300;
	ld.global.f32 	%f841, [%rd301];
	mul.wide.u32 	%rd302, %r565, 4;
	add.s64 	%rd303, %rd16, %rd302;
	ld.local.f32 	%f842, [%rd303];
	mul.f32 	%f843, %f841, %f842;
	atom.global.add.f32 	%f844, [%rd299], %f843;
	ld.global.f32 	%f845, [%rd301];
	ld.local.f32 	%f846, [%rd303+4];
	mul.f32 	%f847, %f845, %f846;
	atom.global.add.f32 	%f848, [%rd299+4], %f847;
	ld.global.f32 	%f849, [%rd301];
	ld.local.f32 	%f850, [%rd303+8];
	mul.f32 	%f851, %f849, %f850;
	atom.global.add.f32 	%f852, [%rd299+8], %f851;
	ld.global.f32 	%f853, [%rd301];
	ld.local.f32 	%f854, [%rd303+12];
	mul.f32 	%f855, %f853, %f854;
	atom.global.add.f32 	%f856, [%rd299+12], %f855;
	ld.global.f32 	%f857, [%rd301];
	ld.local.f32 	%f858, [%rd303+16];
	mul.f32 	%f859, %f857, %f858;
	atom.global.add.f32 	%f860, [%rd299+16], %f859;
	ld.global.f32 	%f861, [%rd301];
	ld.local.f32 	%f862, [%rd303+20];
	mul.f32 	%f863, %f861, %f862;
	atom.global.add.f32 	%f864, [%rd299+20], %f863;
	ld.global.f32 	%f865, [%rd301];
	ld.local.f32 	%f866, [%rd303+24];
	mul.f32 	%f867, %f865, %f866;
	atom.global.add.f32 	%f868, [%rd299+24], %f867;
	ld.global.f32 	%f869, [%rd301];
	ld.local.f32 	%f870, [%rd303+28];
	mul.f32 	%f871, %f869, %f870;
	atom.global.add.f32 	%f872, [%rd299+28], %f871;
	ld.global.f32 	%f873, [%rd301];
	ld.local.f32 	%f874, [%rd303+32];
	mul.f32 	%f875, %f873, %f874;
	atom.global.add.f32 	%f876, [%rd299+32], %f875;
	ld.global.f32 	%f877, [%rd301];
	ld.local.f32 	%f878, [%rd303+36];
	mul.f32 	%f879, %f877, %f878;
	atom.global.add.f32 	%f880, [%rd299+36], %f879;
	ld.global.f32 	%f881, [%rd301];
	ld.local.f32 	%f882, [%rd303+40];
	mul.f32 	%f883, %f881, %f882;
	atom.global.add.f32 	%f884, [%rd299+40], %f883;
	ld.global.f32 	%f885, [%rd301];
	ld.local.f32 	%f886, [%rd303+44];
	mul.f32 	%f887, %f885, %f886;
	atom.global.add.f32 	%f888, [%rd299+44], %f887;
	ld.global.f32 	%f889, [%rd301];
	ld.local.f32 	%f890, [%rd303+48];
	mul.f32 	%f891, %f889, %f890;
	atom.global.add.f32 	%f892, [%rd299+48], %f891;
	ld.global.f32 	%f893, [%rd301];
	ld.local.f32 	%f894, [%rd303+52];
	mul.f32 	%f895, %f893, %f894;
	atom.global.add.f32 	%f896, [%rd299+52], %f895;
	ld.global.f32 	%f897, [%rd301];
	ld.local.f32 	%f898, [%rd303+56];
	mul.f32 	%f899, %f897, %f898;
	atom.global.add.f32 	%f900, [%rd299+56], %f899;
	ld.global.f32 	%f901, [%rd301];
	ld.local.f32 	%f902, [%rd303+60];
	mul.f32 	%f903, %f901, %f902;
	atom.global.add.f32 	%f904, [%rd299+60], %f903;
	add.s32 	%r565, %r565, 16;
	and.b32  	%r567, %r285, 2147483632;
	setp.ne.s32 	%p110, %r565, %r567;
	@%p110 bra 	$L__BB0_132;
$L__BB0_133:
	setp.eq.s32 	%p111, %r127, 0;
	@%p111 bra 	$L__BB0_143;
	mad.lo.s32 	%r449, %r284, %r1, %r564;
	mul.wide.s32 	%rd304, %r449, 4;
	add.s64 	%rd23, %rd3, %rd304;
	add.s32 	%r450, %r127, -1;
	setp.lt.u32 	%p112, %r450, 7;
	@%p112 bra 	$L__BB0_136;
	add.s32 	%r451, %r567, %r130;
	mul.wide.u32 	%rd305, %r451, 4;
	add.s64 	%rd306, %rd9, %rd305;
	ld.global.f32 	%f905, [%rd23];
	cvt.u64.u32 	%rd307, %r567;
	mul.wide.u32 	%rd308, %r567, 4;
	add.s64 	%rd309, %rd16, %rd308;
	ld.local.f32 	%f906, [%rd309];
	mul.f32 	%f907, %f905, %f906;
	atom.global.add.f32 	%f908, [%rd306], %f907;
	cvt.u64.u32 	%rd310, %r130;
	add.s64 	%rd311, %rd307, %rd310;
	shl.b64 	%rd312, %rd311, 2;
	add.s64 	%rd313, %rd9, %rd312;
	ld.global.f32 	%f909, [%rd23];
	ld.local.f32 	%f910, [%rd309+4];
	mul.f32 	%f911, %f909, %f910;
	atom.global.add.f32 	%f912, [%rd313+4], %f911;
	ld.global.f32 	%f913, [%rd23];
	ld.local.f32 	%f914, [%rd309+8];
	mul.f32 	%f915, %f913, %f914;
	atom.global.add.f32 	%f916, [%rd313+8], %f915;
	ld.global.f32 	%f917, [%rd23];
	ld.local.f32 	%f918, [%rd309+12];
	mul.f32 	%f919, %f917, %f918;
	atom.global.add.f32 	%f920, [%rd313+12], %f919;
	ld.global.f32 	%f921, [%rd23];
	ld.local.f32 	%f922, [%rd309+16];
	mul.f32 	%f923, %f921, %f922;
	atom.global.add.f32 	%f924, [%rd313+16], %f923;
	ld.global.f32 	%f925, [%rd23];
	ld.local.f32 	%f926, [%rd309+20];
	mul.f32 	%f927, %f925, %f926;
	atom.global.add.f32 	%f928, [%rd313+20], %f927;
	ld.global.f32 	%f929, [%rd23];
	ld.local.f32 	%f930, [%rd309+24];
	mul.f32 	%f931, %f929, %f930;
	atom.global.add.f32 	%f932, [%rd313+24], %f931;
	ld.global.f32 	%f933, [%rd23];
	ld.local.f32 	%f934, [%rd309+28];
	mul.f32 	%f935, %f933, %f934;
	atom.global.add.f32 	%f936, [%rd313+28], %f935;
	add.s32 	%r567, %r567, 8;
$L__BB0_136:
	setp.eq.s32 	%p113, %r128, 0;
	@%p113 bra 	$L__BB0_143;
	add.s32 	%r452, %r128, -1;
	setp.lt.u32 	%p114, %r452, 3;
	@%p114 bra 	$L__BB0_139;
	add.s32 	%r453, %r567, %r130;
	mul.wide.u32 	%rd314, %r453, 4;
	add.s64 	%rd315, %rd9, %rd314;
	ld.global.f32 	%f937, [%rd23];
	cvt.u64.u32 	%rd316, %r567;
	mul.wide.u32 	%rd317, %r567, 4;
	add.s64 	%rd318, %rd16, %rd317;
	ld.local.f32 	%f938, [%rd318];
	mul.f32 	%f939, %f937, %f938;
	atom.global.add.f32 	%f940, [%rd315], %f939;
	cvt.u64.u32 	%rd319, %r130;
	add.s64 	%rd320, %rd316, %rd319;
	shl.b64 	%rd321, %rd320, 2;
	add.s64 	%rd322, %rd9, %rd321;
	ld.global.f32 	%f941, [%rd23];
	ld.local.f32 	%f942, [%rd318+4];
	mul.f32 	%f943, %f941, %f942;
	atom.global.add.f32 	%f944, [%rd322+4], %f943;
	ld.global.f32 	%f945, [%rd23];
	ld.local.f32 	%f946, [%rd318+8];
	mul.f32 	%f947, %f945, %f946;
	atom.global.add.f32 	%f948, [%rd322+8], %f947;
	ld.global.f32 	%f949, [%rd23];
	ld.local.f32 	%f950, [%rd318+12];
	mul.f32 	%f951, %f949, %f950;
	atom.global.add.f32 	%f952, [%rd322+12], %f951;
	add.s32 	%r567, %r567, 4;
$L__BB0_139:
	and.b32  	%r139, %r285, 3;
	setp.eq.s32 	%p115, %r139, 0;
	@%p115 bra 	$L__BB0_143;
	setp.eq.s32 	%p116, %r139, 1;
	add.s32 	%r454, %r567, %r130;
	mul.wide.u32 	%rd323, %r454, 4;
	add.s64 	%rd324, %rd9, %rd323;
	ld.global.f32 	%f953, [%rd23];
	cvt.u64.u32 	%rd24, %r567;
	mul.wide.u32 	%rd325, %r567, 4;
	add.s64 	%rd25, %rd16, %rd325;
	ld.local.f32 	%f954, [%rd25];
	mul.f32 	%f955, %f953, %f954;
	atom.global.add.f32 	%f956, [%rd324], %f955;
	@%p116 bra 	$L__BB0_143;
	setp.eq.s32 	%p117, %r139, 2;
	cvt.u64.u32 	%rd326, %r130;
	add.s64 	%rd327, %rd24, %rd326;
	shl.b64 	%rd328, %rd327, 2;
	add.s64 	%rd26, %rd9, %rd328;
	ld.global.f32 	%f957, [%rd23];
	ld.local.f32 	%f958, [%rd25+4];
	mul.f32 	%f959, %f957, %f958;
	atom.global.add.f32 	%f960, [%rd26+4], %f959;
	@%p117 bra 	$L__BB0_143;
	ld.global.f32 	%f961, [%rd23];
	ld.local.f32 	%f962, [%rd25+8];
	mul.f32 	%f963, %f961, %f962;
	atom.global.add.f32 	%f964, [%rd26+8], %f963;
$L__BB0_143:
	add.s32 	%r564, %r564, 1;
	setp.eq.s32 	%p118, %r564, %r284;
	@%p118 bra 	$L__BB0_144;
	bra.uni 	$L__BB0_130;
$L__BB0_144:
	setp.lt.s32 	%p119, %r285, 1;
	@%p119 bra 	$L__BB0_157;
	add.s32 	%r456, %r285, -1;
	and.b32  	%r143, %r285, 15;
	setp.lt.u32 	%p120, %r456, 15;
	mov.b32 	%r570, 0;
	@%p120 bra 	$L__BB0_148;
	and.b32  	%r570, %r285, 2147483632;
	mov.b32 	%r580, 0;
$L__BB0_147:
	.pragma "nounroll";
	mul.wide.u32 	%rd329, %r580, 4;
	add.s64 	%rd330, %rd11, %rd329;
	add.s64 	%rd331, %rd16, %rd329;
	ld.local.f32 	%f965, [%rd331];
	atom.global.add.f32 	%f966, [%rd330], %f965;
	ld.local.f32 	%f967, [%rd331+4];
	atom.global.add.f32 	%f968, [%rd330+4], %f967;
	ld.local.f32 	%f969, [%rd331+8];
	atom.global.add.f32 	%f970, [%rd330+8], %f969;
	ld.local.f32 	%f971, [%rd331+12];
	atom.global.add.f32 	%f972, [%rd330+12], %f971;
	ld.local.f32 	%f973, [%rd331+16];
	atom.global.add.f32 	%f974, [%rd330+16], %f973;
	ld.local.f32 	%f975, [%rd331+20];
	atom.global.add.f32 	%f976, [%rd330+20], %f975;
	ld.local.f32 	%f977, [%rd331+24];
	atom.global.add.f32 	%f978, [%rd330+24], %f977;
	ld.local.f32 	%f979, [%rd331+28];
	atom.global.add.f32 	%f980, [%rd330+28], %f979;
	ld.local.f32 	%f981, [%rd331+32];
	atom.global.add.f32 	%f982, [%rd330+32], %f981;
	ld.local.f32 	%f983, [%rd331+36];
	atom.global.add.f32 	%f984, [%rd330+36], %f983;
	ld.local.f32 	%f985, [%rd331+40];
	atom.global.add.f32 	%f986, [%rd330+40], %f985;
	ld.local.f32 	%f987, [%rd331+44];
	atom.global.add.f32 	%f988, [%rd330+44], %f987;
	ld.local.f32 	%f989, [%rd331+48];
	atom.global.add.f32 	%f990, [%rd330+48], %f989;
	ld.local.f32 	%f991, [%rd331+52];
	atom.global.add.f32 	%f992, [%rd330+52], %f991;
	ld.local.f32 	%f993, [%rd331+56];
	atom.global.add.f32 	%f994, [%rd330+56], %f993;
	ld.local.f32 	%f995, [%rd331+60];
	atom.global.add.f32 	%f996, [%rd330+60], %f995;
	add.s32 	%r580, %r580, 16;
	setp.eq.s32 	%p121, %r580, %r570;
	@%p121 bra 	$L__BB0_148;
	bra.uni 	$L__BB0_147;
$L__BB0_148:
	setp.eq.s32 	%p122, %r143, 0;
	@%p122 bra 	$L__BB0_157;
	and.b32  	%r146, %r285, 7;
	setp.lt.u32 	%p123, %r143, 8;
	@%p123 bra 	$L__BB0_151;
	mul.wide.u32 	%rd332, %r570, 4;
	add.s64 	%rd333, %rd11, %rd332;
	add.s64 	%rd334, %rd16, %rd332;
	ld.local.f32 	%f997, [%rd334];
	atom.global.add.f32 	%f998, [%rd333], %f997;
	ld.local.f32 	%f999, [%rd334+4];
	atom.global.add.f32 	%f1000, [%rd333+4], %f999;
	ld.local.f32 	%f1001, [%rd334+8];
	atom.global.add.f32 	%f1002, [%rd333+8], %f1001;
	ld.local.f32 	%f1003, [%rd334+12];
	atom.global.add.f32 	%f1004, [%rd333+12], %f1003;
	ld.local.f32 	%f1005, [%rd334+16];
	atom.global.add.f32 	%f1006, [%rd333+16], %f1005;
	ld.local.f32 	%f1007, [%rd334+20];
	atom.global.add.f32 	%f1008, [%rd333+20], %f1007;
	ld.local.f32 	%f1009, [%rd334+24];
	atom.global.add.f32 	%f1010, [%rd333+24], %f1009;
	ld.local.f32 	%f1011, [%rd334+28];
	atom.global.add.f32 	%f1012, [%rd333+28], %f1011;
	add.s32 	%r570, %r570, 8;
$L__BB0_151:
	setp.eq.s32 	%p124, %r146, 0;
	@%p124 bra 	$L__BB0_157;
	and.b32  	%r149, %r285, 3;
	setp.lt.u32 	%p125, %r146, 4;
	@%p125 bra 	$L__BB0_154;
	mul.wide.u32 	%rd335, %r570, 4;
	add.s64 	%rd336, %rd11, %rd335;
	add.s64 	%rd337, %rd16, %rd335;
	ld.local.f32 	%f1013, [%rd337];
	atom.global.add.f32 	%f1014, [%rd336], %f1013;
	ld.local.f32 	%f1015, [%rd337+4];
	atom.global.add.f32 	%f1016, [%rd336+4], %f1015;
	ld.local.f32 	%f1017, [%rd337+8];
	atom.global.add.f32 	%f1018, [%rd336+8], %f1017;
	ld.local.f32 	%f1019, [%rd337+12];
	atom.global.add.f32 	%f1020, [%rd336+12], %f1019;
	add.s32 	%r570, %r570, 4;
$L__BB0_154:
	setp.eq.s32 	%p126, %r149, 0;
	@%p126 bra 	$L__BB0_157;
	mov.b32 	%r574, 0;
$L__BB0_156:
	.pragma "nounroll";
	mul.wide.u32 	%rd338, %r570, 4;
	add.s64 	%rd339, %rd11, %rd338;
	add.s64 	%rd340, %rd16, %rd338;
	ld.local.f32 	%f1021, [%rd340];
	atom.global.add.f32 	%f1022, [%rd339], %f1021;
	add.s32 	%r570, %r570, 1;
	add.s32 	%r574, %r574, 1;
	setp.ne.s32 	%p127, %r574, %r149;
	@%p127 bra 	$L__BB0_156;
$L__BB0_157:
	setp.lt.s32 	%p128, %r284, 1;
	@%p128 bra 	$L__BB0_188;
	setp.lt.s32 	%p129, %r285, 1;
	@%p129 bra 	$L__BB0_176;
	add.s32 	%r156, %r285, -1;
	and.b32  	%r157, %r285, 15;
	add.s32 	%r158, %r157, -1;
	and.b32  	%r159, %r285, 7;
	add.s32 	%r160, %r159, -1;
	and.b32  	%r161, %r285, 2147483632;
	and.b32  	%r162, %r285, 3;
	mul.lo.s32 	%r163, %r284, %r1;
	mov.b32 	%r575, 0;
$L__BB0_160:
	setp.lt.u32 	%p138, %r156, 15;
	mul.lo.s32 	%r165, %r575, %r285;
	mov.b32 	%r578, 0;
	mov.f32 	%f1931, 0f00000000;
	@%p138 bra 	$L__BB0_163;
	mov.b32 	%r576, 0;
	mov.f32 	%f1931, 0f00000000;
$L__BB0_162:
	.pragma "nounroll";
	add.s32 	%r469, %r576, %r165;
	mul.wide.u32 	%rd349, %r469, 4;
	add.s64 	%rd350, %rd10, %rd349;
	ld.global.f32 	%f1027, [%rd350];
	mul.wide.u32 	%rd351, %r576, 4;
	add.s64 	%rd352, %rd16, %rd351;
	ld.local.v2.f32 	{%f1028, %f1029}, [%rd352];
	fma.rn.f32 	%f1030, %f1027, %f1028, %f1931;
	ld.global.f32 	%f1031, [%rd350+4];
	fma.rn.f32 	%f1032, %f1031, %f1029, %f1030;
	ld.global.f32 	%f1033, [%rd350+8];
	ld.local.v2.f32 	{%f1034, %f1035}, [%rd352+8];
	fma.rn.f32 	%f1036, %f1033, %f1034, %f1032;
	ld.global.f32 	%f1037, [%rd350+12];
	fma.rn.f32 	%f1038, %f1037, %f1035, %f1036;
	ld.global.f32 	%f1039, [%rd350+16];
	ld.local.v2.f32 	{%f1040, %f1041}, [%rd352+16];
	fma.rn.f32 	%f1042, %f1039, %f1040, %f1038;
	ld.global.f32 	%f1043, [%rd350+20];
	fma.rn.f32 	%f1044, %f1043, %f1041, %f1042;
	ld.global.f32 	%f1045, [%rd350+24];
	ld.local.v2.f32 	{%f1046, %f1047}, [%rd352+24];
	fma.rn.f32 	%f1048, %f1045, %f1046, %f1044;
	ld.global.f32 	%f1049, [%rd350+28];
	fma.rn.f32 	%f1050, %f1049, %f1047, %f1048;
	ld.global.f32 	%f1051, [%rd350+32];
	ld.local.v2.f32 	{%f1052, %f1053}, [%rd352+32];
	fma.rn.f32 	%f1054, %f1051, %f1052, %f1050;
	ld.global.f32 	%f1055, [%rd350+36];
	fma.rn.f32 	%f1056, %f1055, %f1053, %f1054;
	ld.global.f32 	%f1057, [%rd350+40];
	ld.local.v2.f32 	{%f1058, %f1059}, [%rd352+40];
	fma.rn.f32 	%f1060, %f1057, %f1058, %f1056;
	ld.global.f32 	%f1061, [%rd350+44];
	fma.rn.f32 	%f1062, %f1061, %f1059, %f1060;
	ld.global.f32 	%f1063, [%rd350+48];
	ld.local.v2.f32 	{%f1064, %f1065}, [%rd352+48];
	fma.rn.f32 	%f1066, %f1063, %f1064, %f1062;
	ld.global.f32 	%f1067, [%rd350+52];
	fma.rn.f32 	%f1068, %f1067, %f1065, %f1066;
	ld.global.f32 	%f1069, [%rd350+56];
	ld.local.v2.f32 	{%f1070, %f1071}, [%rd352+56];
	fma.rn.f32 	%f1072, %f1069, %f1070, %f1068;
	ld.global.f32 	%f1073, [%rd350+60];
	fma.rn.f32 	%f1931, %f1073, %f1071, %f1072;
	add.s32 	%r576, %r576, 16;
	setp.ne.s32 	%p139, %r576, %r161;
	mov.u32 	%r578, %r161;
	@%p139 bra 	$L__BB0_162;
$L__BB0_163:
	setp.eq.s32 	%p140, %r157, 0;
	@%p140 bra 	$L__BB0_173;
	setp.lt.u32 	%p141, %r158, 7;
	@%p141 bra 	$L__BB0_166;
	add.s32 	%r470, %r578, %r165;
	mul.wide.u32 	%rd353, %r470, 4;
	add.s64 	%rd354, %rd10, %rd353;
	ld.global.f32 	%f1075, [%rd354];
	cvt.u64.u32 	%rd355, %r578;
	mul.wide.u32 	%rd356, %r578, 4;
	add.s64 	%rd357, %rd16, %rd356;
	ld.local.f32 	%f1076, [%rd357];
	fma.rn.f32 	%f1077, %f1075, %f1076, %f1931;
	cvt.u64.u32 	%rd358, %r165;
	add.s64 	%rd359, %rd355, %rd358;
	shl.b64 	%rd360, %rd359, 2;
	add.s64 	%rd361, %rd10, %rd360;
	ld.global.f32 	%f1078, [%rd361+4];
	ld.local.f32 	%f1079, [%rd357+4];
	fma.rn.f32 	%f1080, %f1078, %f1079, %f1077;
	ld.global.f32 	%f1081, [%rd361+8];
	ld.local.f32 	%f1082, [%rd357+8];
	fma.rn.f32 	%f1083, %f1081, %f1082, %f1080;
	ld.global.f32 	%f1084, [%rd361+12];
	ld.local.f32 	%f1085, [%rd357+12];
	fma.rn.f32 	%f1086, %f1084, %f1085, %f1083;
	ld.global.f32 	%f1087, [%rd361+16];
	ld.local.f32 	%f1088, [%rd357+16];
	fma.rn.f32 	%f1089, %f1087, %f1088, %f1086;
	ld.global.f32 	%f1090, [%rd361+20];
	ld.local.f32 	%f1091, [%rd357+20];
	fma.rn.f32 	%f1092, %f1090, %f1091, %f1089;
	ld.global.f32 	%f1093, [%rd361+24];
	ld.local.f32 	%f1094, [%rd357+24];
	fma.rn.f32 	%f1095, %f1093, %f1094, %f1092;
	ld.global.f32 	%f1096, [%rd361+28];
	ld.local.f32 	%f1097, [%rd357+28];
	fma.rn.f32 	%f1931, %f1096, %f1097, %f1095;
	add.s32 	%r578, %r578, 8;
$L__BB0_166:
	setp.eq.s32 	%p142, %r159, 0;
	@%p142 bra 	$L__BB0_173;
	setp.lt.u32 	%p143, %r160, 3;
	@%p143 bra 	$L__BB0_169;
	add.s32 	%r471, %r578, %r165;
	mul.wide.u32 	%rd362, %r471, 4;
	add.s64 	%rd363, %rd10, %rd362;
	ld.global.f32 	%f1099, [%rd363];
	cvt.u64.u32 	%rd364, %r578;
	mul.wide.u32 	%rd365, %r578, 4;
	add.s64 	%rd366, %rd16, %rd365;
	ld.local.f32 	%f1100, [%rd366];
	fma.rn.f32 	%f1101, %f1099, %f1100, %f1931;
	cvt.u64.u32 	%rd367, %r165;
	add.s64 	%rd368, %rd364, %rd367;
	shl.b64 	%rd369, %rd368, 2;
	add.s64 	%rd370, %rd10, %rd369;
	ld.global.f32 	%f1102, [%rd370+4];
	ld.local.f32 	%f1103, [%rd366+4];
	fma.rn.f32 	%f1104, %f1102, %f1103, %f1101;
	ld.global.f32 	%f1105, [%rd370+8];
	ld.local.f32 	%f1106, [%rd366+8];
	fma.rn.f32 	%f1107, %f1105, %f1106, %f1104;
	ld.global.f32 	%f1108, [%rd370+12];
	ld.local.f32 	%f1109, [%rd366+12];
	fma.rn.f32 	%f1931, %f1108, %f1109, %f1107;
	add.s32 	%r578, %r578, 4;
$L__BB0_169:
	setp.eq.s32 	%p144, %r162, 0;
	@%p144 bra 	$L__BB0_173;
	setp.eq.s32 	%p145, %r162, 1;
	add.s32 	%r472, %r578, %r165;
	mul.wide.u32 	%rd371, %r472, 4;
	add.s64 	%rd372, %rd10, %rd371;
	ld.global.f32 	%f1110, [%rd372];
	cvt.u64.u32 	%rd27, %r578;
	mul.wide.u32 	%rd373, %r578, 4;
	add.s64 	%rd28, %rd16, %rd373;
	ld.local.f32 	%f1111, [%rd28];
	fma.rn.f32 	%f1931, %f1110, %f1111, %f1931;
	@%p145 bra 	$L__BB0_173;
	setp.eq.s32 	%p146, %r162, 2;
	cvt.u64.u32 	%rd374, %r165;
	add.s64 	%rd375, %rd27, %rd374;
	shl.b64 	%rd376, %rd375, 2;
	add.s64 	%rd29, %rd10, %rd376;
	ld.global.f32 	%f1112, [%rd29+4];
	ld.local.f32 	%f1113, [%rd28+4];
	fma.rn.f32 	%f1931, %f1112, %f1113, %f1931;
	@%p146 bra 	$L__BB0_173;
	ld.global.f32 	%f1114, [%rd29+8];
	ld.local.f32 	%f1115, [%rd28+8];
	fma.rn.f32 	%f1931, %f1114, %f1115, %f1931;
$L__BB0_173:
	mul.wide.u32 	%rd377, %r575, 4;
	add.s64 	%rd30, %rd17, %rd377;
	st.local.f32 	[%rd30], %f1931;
	add.s32 	%r473, %r575, %r163;
	mul.wide.s32 	%rd378, %r473, 4;
	add.s64 	%rd379, %rd3, %rd378;
	ld.global.f32 	%f1116, [%rd379];
	setp.gtu.f32 	%p147, %f1116, 0f00000000;
	@%p147 bra 	$L__BB0_175;
	mov.b32 	%r474, 0;
	st.local.u32 	[%rd30], %r474;
$L__BB0_175:
	add.s32 	%r575, %r575, 1;
	setp.eq.s32 	%p148, %r575, %r284;
	@%p148 bra 	$L__BB0_188;
	bra.uni 	$L__BB0_160;
$L__BB0_176:
	add.s32 	%r460, %r284, -1;
	and.b32  	%r174, %r284, 15;
	setp.lt.u32 	%p130, %r460, 15;
	mov.b32 	%r581, 0;
	@%p130 bra 	$L__BB0_179;
	and.b32  	%r581, %r284, 2147483632;
	mov.b32 	%r591, 0;
$L__BB0_178:
	.pragma "nounroll";
	mul.wide.u32 	%rd341, %r591, 4;
	add.s64 	%rd342, %rd17, %rd341;
	mov.f32 	%f1023, 0f00000000;
	st.local.v4.f32 	[%rd342], {%f1023, %f1023, %f1023, %f1023};
	st.local.v4.f32 	[%rd342+16], {%f1023, %f1023, %f1023, %f1023};
	st.local.v4.f32 	[%rd342+32], {%f1023, %f1023, %f1023, %f1023};
	st.local.v4.f32 	[%rd342+48], {%f1023, %f1023, %f1023, %f1023};
	add.s32 	%r591, %r591, 16;
	setp.eq.s32 	%p131, %r591, %r581;
	@%p131 bra 	$L__BB0_179;
	bra.uni 	$L__BB0_178;
$L__BB0_179:
	setp.eq.s32 	%p132, %r174, 0;
	@%p132 bra 	$L__BB0_188;
	and.b32  	%r179, %r284, 7;
	setp.lt.u32 	%p133, %r174, 8;
	@%p133 bra 	$L__BB0_182;
	mul.wide.u32 	%rd343, %r581, 4;
	add.s64 	%rd344, %rd17, %rd343;
	mov.b32 	%r462, 0;
	st.local.u32 	[%rd344], %r462;
	st.local.u32 	[%rd344+4], %r462;
	st.local.u32 	[%rd344+8], %r462;
	st.local.u32 	[%rd344+12], %r462;
	st.local.u32 	[%rd344+16], %r462;
	st.local.u32 	[%rd344+20], %r462;
	st.local.u32 	[%rd344+24], %r462;
	st.local.u32 	[%rd344+28], %r462;
	add.s32 	%r581, %r581, 8;
$L__BB0_182:
	setp.eq.s32 	%p134, %r179, 0;
	@%p134 bra 	$L__BB0_188;
	and.b32  	%r182, %r284, 3;
	setp.lt.u32 	%p135, %r179, 4;
	@%p135 bra 	$L__BB0_185;
	mul.wide.u32 	%rd345, %r581, 4;
	add.s64 	%rd346, %rd17, %rd345;
	mov.b32 	%r463, 0;
	st.local.u32 	[%rd346], %r463;
	st.local.u32 	[%rd346+4], %r463;
	st.local.u32 	[%rd346+8], %r463;
	st.local.u32 	[%rd346+12], %r463;
	add.s32 	%r581, %r581, 4;
$L__BB0_185:
	setp.eq.s32 	%p136, %r182, 0;
	@%p136 bra 	$L__BB0_188;
	mov.b32 	%r585, 0;
$L__BB0_187:
	.pragma "nounroll";
	mul.wide.u32 	%rd347, %r581, 4;
	add.s64 	%rd348, %rd17, %rd347;
	mov.b32 	%r465, 0;
	st.local.u32 	[%rd348], %r465;
	add.s32 	%r581, %r581, 1;
	add.s32 	%r585, %r585, 1;
	setp.ne.s32 	%p137, %r585, %r182;
	@%p137 bra 	$L__BB0_187;
$L__BB0_188:
	ld.param.u32 	%r513, [_Z19mnist_training_stepPfS_S_S_S_S_S_S_S_S_S_S_S_S_S_iiii_param_16];
	setp.lt.s32 	%p149, %r513, 1;
	@%p149 bra 	$L__BB0_205;
	setp.lt.s32 	%p150, %r284, 1;
	@%p150 bra 	$L__BB0_218;
	and.b32  	%r189, %r284, 15;
	and.b32  	%r190, %r284, 7;
	mov.b32 	%r586, 0;
	add.s32 	%r477, %r284, -1;
$L__BB0_191:
	ld.param.u64 	%rd444, [_Z19mnist_training_stepPfS_S_S_S_S_S_S_S_S_S_S_S_S_S_iiii_param_0];
	cvta.to.global.u64 	%rd31, %rd444;
	setp.lt.u32 	%p151, %r477, 15;
	mul.lo.s32 	%r192, %r586, %r284;
	mov.b32 	%r589, 0;
	@%p151 bra 	$L__BB0_194;
	and.b32  	%r478, %r284, 2147483632;
	neg.s32 	%r587, %r478;
	add.s64 	%rd445, %rd17, 32;
	mul.wide.u32 	%rd380, %r192, 4;
	add.s64 	%rd381, %rd5, %rd380;
	add.s64 	%rd446, %rd381, 32;
$L__BB0_193:
	.pragma "nounroll";
	ld.param.u32 	%r514, [_Z19mnist_training_stepPfS_S_S_S_S_S_S_S_S_S_S_S_S_S_iiii_param_16];
	and.b32  	%r589, %r284, 2147483632;
	mad.lo.s32 	%r479, %r514, %r1, %r586;
	mul.wide.s32 	%rd382, %r479, 4;
	add.s64 	%rd383, %rd31, %rd382;
	ld.global.f32 	%f1117, [%rd383];
	ld.local.f32 	%f1118, [%rd445+-32];
	mul.f32 	%f1119, %f1117, %f1118;
	atom.global.add.f32 	%f1120, [%rd446+-32], %f1119;
	ld.global.f32 	%f1121, [%rd383];
	ld.local.f32 	%f1122, [%rd445+-28];
	mul.f32 	%f1123, %f1121, %f1122;
	atom.global.add.f32 	%f1124, [%rd446+-28], %f1123;
	ld.global.f32 	%f1125, [%rd383];
	ld.local.f32 	%f1126, [%rd445+-24];
	mul.f32 	%f1127, %f1125, %f1126;
	atom.global.add.f32 	%f1128, [%rd446+-24], %f1127;
	ld.global.f32 	%f1129, [%rd383];
	ld.local.f32 	%f1130, [%rd445+-20];
	mul.f32 	%f1131, %f1129, %f1130;
	atom.global.add.f32 	%f1132, [%rd446+-20], %f1131;
	ld.global.f32 	%f1133, [%rd383];
	ld.local.f32 	%f1134, [%rd445+-16];
	mul.f32 	%f1135, %f1133, %f1134;
	atom.global.add.f32 	%f1136, [%rd446+-16], %f1135;
	ld.global.f32 	%f1137, [%rd383];
	ld.local.f32 	%f1138, [%rd445+-12];
	mul.f32 	%f1139, %f1137, %f1138;
	atom.global.add.f32 	%f1140, [%rd446+-12], %f1139;
	ld.global.f32 	%f1141, [%rd383];
	ld.local.f32 	%f1142, [%rd445+-8];
	mul.f32 	%f1143, %f1141, %f1142;
	atom.global.add.f32 	%f1144, [%rd446+-8], %f1143;
	ld.global.f32 	%f1145, [%rd383];
	ld.local.f32 	%f1146, [%rd445+-4];
	mul.f32 	%f1147, %f1145, %f1146;
	atom.global.add.f32 	%f1148, [%rd446+-4], %f1147;
	ld.global.f32 	%f1149, [%rd383];
	ld.local.f32 	%f1150, [%rd445];
	mul.f32 	%f1151, %f1149, %f1150;
	atom.global.add.f32 	%f1152, [%rd446], %f1151;
	ld.global.f32 	%f1153, [%rd383];
	ld.local.f32 	%f1154, [%rd445+4];
	mul.f32 	%f1155, %f1153, %f1154;
	atom.global.add.f32 	%f1156, [%rd446+4], %f1155;
	ld.global.f32 	%f1157, [%rd383];
	ld.local.f32 	%f1158, [%rd445+8];
	mul.f32 	%f1159, %f1157, %f1158;
	atom.global.add.f32 	%f1160, [%rd446+8], %f1159;
	ld.global.f32 	%f1161, [%rd383];
	ld.local.f32 	%f1162, [%rd445+12];
	mul.f32 	%f1163, %f1161, %f1162;
	atom.global.add.f32 	%f1164, [%rd446+12], %f1163;
	ld.global.f32 	%f1165, [%rd383];
	ld.local.f32 	%f1166, [%rd445+16];
	mul.f32 	%f1167, %f1165, %f1166;
	atom.global.add.f32 	%f1168, [%rd446+16], %f1167;
	ld.global.f32 	%f1169, [%rd383];
	ld.local.f32 	%f1170, [%rd445+20];
	mul.f32 	%f1171, %f1169, %f1170;
	atom.global.add.f32 	%f1172, [%rd446+20], %f1171;
	ld.global.f32 	%f1173, [%rd383];
	ld.local.f32 	%f1174, [%rd445+24];
	mul.f32 	%f1175, %f1173, %f1174;
	atom.global.add.f32 	%f1176, [%rd446+24], %f1175;
	ld.global.f32 	%f1177, [%rd383];
	ld.local.f32 	%f1178, [%rd445+28];
	mul.f32 	%f1179, %f1177, %f1178;
	atom.global.add.f32 	%f1180, [%rd446+28], %f1179;
	add.s32 	%r587, %r587, 16;
	add.s64 	%rd446, %rd446, 64;
	add.s64 	%rd445, %rd445, 64;
	setp.ne.s32 	%p152, %r587, 0;
	@%p152 bra 	$L__BB0_193;
$L__BB0_194:
	setp.eq.s32 	%p153, %r189, 0;
	@%p153 bra 	$L__BB0_204;
	ld.param.u32 	%r515, [_Z19mnist_training_stepPfS_S_S_S_S_S_S_S_S_S_S_S_S_S_iiii_param_16];
	mad.lo.s32 	%r480, %r515, %r1, %r586;
	mul.wide.s32 	%rd384, %r480, 4;
	add.s64 	%rd38, %rd31, %rd384;
	add.s32 	%r481, %r189, -1;
	setp.lt.u32 	%p154, %r481, 7;
	@%p154 bra 	$L__BB0_197;
	add.s32 	%r482, %r589, %r192;
	mul.wide.u32 	%rd385, %r482, 4;
	add.s64 	%rd386, %rd5, %rd385;
	ld.global.f32 	%f1181, [%rd38];
	cvt.u64.u32 	%rd387, %r589;
	mul.wide.u32 	%rd388, %r589, 4;
	add.s64 	%rd389, %rd17, %rd388;
	ld.local.f32 	%f1182, [%rd389];
	mul.f32 	%f1183, %f1181, %f1182;
	atom.global.add.f32 	%f1184, [%rd386], %f1183;
	cvt.u64.u32 	%rd390, %r192;
	add.s64 	%rd391, %rd387, %rd390;
	shl.b64 	%rd392, %rd391, 2;
	add.s64 	%rd393, %rd5, %rd392;
	ld.global.f32 	%f1185, [%rd38];
	ld.local.f32 	%f1186, [%rd389+4];
	mul.f32 	%f1187, %f1185, %f1186;
	atom.global.add.f32 	%f1188, [%rd393+4], %f1187;
	ld.global.f32 	%f1189, [%rd38];
	ld.local.f32 	%f1190, [%rd389+8];
	mul.f32 	%f1191, %f1189, %f1190;
	atom.global.add.f32 	%f1192, [%rd393+8], %f1191;
	ld.global.f32 	%f1193, [%rd38];
	ld.local.f32 	%f1194, [%rd389+12];
	mul.f32 	%f1195, %f1193, %f1194;
	atom.global.add.f32 	%f1196, [%rd393+12], %f1195;
	ld.global.f32 	%f1197, [%rd38];
	ld.local.f32 	%f1198, [%rd389+16];
	mul.f32 	%f1199, %f1197, %f1198;
	atom.global.add.f32 	%f1200, [%rd393+16], %f1199;
	ld.global.f32 	%f1201, [%rd38];
	ld.local.f32 	%f1202, [%rd389+20];
	mul.f32 	%f1203, %f1201, %f1202;
	atom.global.add.f32 	%f1204, [%rd393+20], %f1203;
	ld.global.f32 	%f1205, [%rd38];
	ld.local.f32 	%f1206, [%rd389+24];
	mul.f32 	%f1207, %f1205, %f1206;
	atom.global.add.f32 	%f1208, [%rd393+24], %f1207;
	ld.global.f32 	%f1209, [%rd38];
	ld.local.f32 	%f1210, [%rd389+28];
	mul.f32 	%f1211, %f1209, %f1210;
	atom.global.add.f32 	%f1212, [%rd393+28], %f1211;
	add.s32 	%r589, %r589, 8;
$L__BB0_197:
	setp.eq.s32 	%p155, %r190, 0;
	@%p155 bra 	$L__BB0_204;
	add.s32 	%r483, %r190, -1;
	setp.lt.u32 	%p156, %r483, 3;
	@%p156 bra 	$L__BB0_200;
	add.s32 	%r484, %r589, %r192;
	mul.wide.u32 	%rd394, %r484, 4;
	add.s64 	%rd395, %rd5, %rd394;
	ld.global.f32 	%f1213, [%rd38];
	cvt.u64.u32 	%rd396, %r589;
	mul.wide.u32 	%rd397, %r589, 4;
	add.s64 	%rd398, %rd17, %rd397;
	ld.local.f32 	%f1214, [%rd398];
	mul.f32 	%f1215, %f1213, %f1214;
	atom.global.add.f32 	%f1216, [%rd395], %f1215;
	cvt.u64.u32 	%rd399, %r192;
	add.s64 	%rd400, %rd396, %rd399;
	shl.b64 	%rd401, %rd400, 2;
	add.s64 	%rd402, %rd5, %rd401;
	ld.global.f32 	%f1217, [%rd38];
	ld.local.f32 	%f1218, [%rd398+4];
	mul.f32 	%f1219, %f1217, %f1218;
	atom.global.add.f32 	%f1220, [%rd402+4], %f1219;
	ld.global.f32 	%f1221, [%rd38];
	ld.local.f32 	%f1222, [%rd398+8];
	mul.f32 	%f1223, %f1221, %f1222;
	atom.global.add.f32 	%f1224, [%rd402+8], %f1223;
	ld.global.f32 	%f1225, [%rd38];
	ld.local.f32 	%f1226, [%rd398+12];
	mul.f32 	%f1227, %f1225, %f1226;
	atom.global.add.f32 	%f1228, [%rd402+12], %f1227;
	add.s32 	%r589, %r589, 4;
$L__BB0_200:
	and.b32  	%r202, %r284, 3;
	setp.eq.s32 	%p157, %r202, 0;
	@%p157 bra 	$L__BB0_204;
	setp.eq.s32 	%p158, %r202, 1;
	add.s32 	%r485, %r589, %r192;
	mul.wide.u32 	%rd403, %r485, 4;
	add.s64 	%rd404, %rd5, %rd403;
	ld.global.f32 	%f1229, [%rd38];
	cvt.u64.u32 	%rd39, %r589;
	mul.wide.u32 	%rd405, %r589, 4;
	add.s64 	%rd40, %rd17, %rd405;
	ld.local.f32 	%f1230, [%rd40];
	mul.f32 	%f1231, %f1229, %f1230;
	atom.global.add.f32 	%f1232, [%rd404], %f1231;
	@%p158 bra 	$L__BB0_204;
	setp.eq.s32 	%p159, %r202, 2;
	cvt.u64.u32 	%rd406, %r192;
	add.s64 	%rd407, %rd39, %rd406;
	shl.b64 	%rd408, %rd407, 2;
	add.s64 	%rd41, %rd5, %rd408;
	ld.global.f32 	%f1233, [%rd38];
	ld.local.f32 	%f1234, [%rd40+4];
	mul.f32 	%f1235, %f1233, %f1234;
	atom.global.add.f32 	%f1236, [%rd41+4], %f1235;
	@%p159 bra 	$L__BB0_204;
	ld.global.f32 	%f1237, [%rd38];
	ld.local.f32 	%f1238, [%rd40+8];
	mul.f32 	%f1239, %f1237, %f1238;
	atom.global.add.f32 	%f1240, [%rd41+8], %f1239;
$L__BB0_204:
	ld.param.u32 	%r516, [_Z19mnist_training_stepPfS_S_S_S_S_S_S_S_S_S_S_S_S_S_iiii_param_16];
	add.s32 	%r586, %r586, 1;
	setp.eq.s32 	%p160, %r586, %r516;
	@%p160 bra 	$L__BB0_205;
	bra.uni 	$L__BB0_191;
$L__BB0_205:
	setp.lt.s32 	%p161, %r284, 1;
	@%p161 bra 	$L__BB0_218;
	add.s32 	%r487, %r284, -1;
	and.b32  	%r206, %r284, 15;
	setp.lt.u32 	%p162, %r487, 15;
	mov.b32 	%r594, 0;
	@%p162 bra 	$L__BB0_209;
	and.b32  	%r594, %r284, 2147483632;
	neg.s32 	%r592, %r594;
	add.s64 	%rd448, %rd17, 32;
	add.s64 	%rd447, %rd7, 32;
$L__BB0_208:
	.pragma "nounroll";
	ld.local.f32 	%f1241, [%rd448+-32];
	atom.global.add.f32 	%f1242, [%rd447+-32], %f1241;
	ld.local.f32 	%f1243, [%rd448+-28];
	atom.global.add.f32 	%f1244, [%rd447+-28], %f1243;
	ld.local.f32 	%f1245, [%rd448+-24];
	atom.global.add.f32 	%f1246, [%rd447+-24], %f1245;
	ld.local.f32 	%f1247, [%rd448+-20];
	atom.global.add.f32 	%f1248, [%rd447+-20], %f1247;
	ld.local.f32 	%f1249, [%rd448+-16];
	atom.global.add.f32 	%f1250, [%rd447+-16], %f1249;
	ld.local.f32 	%f1251, [%rd448+-12];
	atom.global.add.f32 	%f1252, [%rd447+-12], %f1251;
	ld.local.f32 	%f1253, [%rd448+-8];
	atom.global.add.f32 	%f1254, [%rd447+-8], %f1253;
	ld.local.f32 	%f1255, [%rd448+-4];
	atom.global.add.f32 	%f1256, [%rd447+-4], %f1255;
	ld.local.f32 	%f1257, [%rd448];
	atom.global.add.f32 	%f1258, [%rd447], %f1257;
	ld.local.f32 	%f1259, [%rd448+4];
	atom.global.add.f32 	%f1260, [%rd447+4], %f1259;
	ld.local.f32 	%f1261, [%rd448+8];
	atom.global.add.f32 	%f1262, [%rd447+8], %f1261;
	ld.local.f32 	%f1263, [%rd448+12];
	atom.global.add.f32 	%f1264, [%rd447+12], %f1263;
	ld.local.f32 	%f1265, [%rd448+16];
	atom.global.add.f32 	%f1266, [%rd447+16], %f1265;
	ld.local.f32 	%f1267, [%rd448+20];
	atom.global.add.f32 	%f1268, [%rd447+20], %f1267;
	ld.local.f32 	%f1269, [%rd448+24];
	atom.global.add.f32 	%f1270, [%rd447+24], %f1269;
	ld.local.f32 	%f1271, [%rd448+28];
	atom.global.add.f32 	%f1272, [%rd447+28], %f1271;
	add.s32 	%r592, %r592, 16;
	add.s64 	%rd448, %rd448, 64;
	add.s64 	%rd447, %rd447, 64;
	setp.ne.s32 	%p163, %r592, 0;
	@%p163 bra 	$L__BB0_208;
$L__BB0_209:
	setp.eq.s32 	%p164, %r206, 0;
	@%p164 bra 	$L__BB0_218;
	and.b32  	%r212, %r284, 7;
	setp.lt.u32 	%p165, %r206, 8;
	@%p165 bra 	$L__BB0_212;
	mul.wide.u32 	%rd409, %r594, 4;
	add.s64 	%rd410, %rd7, %rd409;
	add.s64 	%rd411, %rd17, %rd409;
	ld.local.f32 	%f1273, [%rd411];
	atom.global.add.f32 	%f1274, [%rd410], %f1273;
	ld.local.f32 	%f1275, [%rd411+4];
	atom.global.add.f32 	%f1276, [%rd410+4], %f1275;
	ld.local.f32 	%f1277, [%rd411+8];
	atom.global.add.f32 	%f1278, [%rd410+8], %f1277;
	ld.local.f32 	%f1279, [%rd411+12];
	atom.global.add.f32 	%f1280, [%rd410+12], %f1279;
	ld.local.f32 	%f1281, [%rd411+16];
	atom.global.add.f32 	%f1282, [%rd410+16], %f1281;
	ld.local.f32 	%f1283, [%rd411+20];
	atom.global.add.f32 	%f1284, [%rd410+20], %f1283;
	ld.local.f32 	%f1285, [%rd411+24];
	atom.global.add.f32 	%f1286, [%rd410+24], %f1285;
	ld.local.f32 	%f1287, [%rd411+28];
	atom.global.add.f32 	%f1288, [%rd410+28], %f1287;
	add.s32 	%r594, %r594, 8;
$L__BB0_212:
	setp.eq.s32 	%p166, %r212, 0;
	@%p166 bra 	$L__BB0_218;
	and.b32  	%r215, %r284, 3;
	setp.lt.u32 	%p167, %r212, 4;
	@%p167 bra 	$L__BB0_215;
	mul.wide.u32 	%rd412, %r594, 4;
	add.s64 	%rd413, %rd7, %rd412;
	add.s64 	%rd414, %rd17, %rd412;
	ld.local.f32 	%f1289, [%rd414];
	atom.global.add.f32 	%f1290, [%rd413], %f1289;
	ld.local.f32 	%f1291, [%rd414+4];
	atom.global.add.f32 	%f1292, [%rd413+4], %f1291;
	ld.local.f32 	%f1293, [%rd414+8];
	atom.global.add.f32 	%f1294, [%rd413+8], %f1293;
	ld.local.f32 	%f1295, [%rd414+12];
	atom.global.add.f32 	%f1296, [%rd413+12], %f1295;
	add.s32 	%r594, %r594, 4;
$L__BB0_215:
	setp.eq.s32 	%p168, %r215, 0;
	@%p168 bra 	$L__BB0_218;
	mul.wide.u32 	%rd415, %r594, 4;
	add.s64 	%rd450, %rd7, %rd415;
	add.s64 	%rd449, %rd17, %rd415;
	neg.s32 	%r596, %r215;
$L__BB0_217:
	.pragma "nounroll";
	ld.local.f32 	%f1297, [%rd449];
	atom.global.add.f32 	%f1298, [%rd450], %f1297;
	add.s64 	%rd450, %rd450, 4;
	add.s64 	%rd449, %rd449, 4;
	add.s32 	%r596, %r596, 1;
	setp.ne.s32 	%p169, %r596, 0;
	@%p169 bra 	$L__BB0_217;
$L__BB0_218:
	setp.ne.s32 	%p170, %r1, 0;
	@%p170 bra 	$L__BB0_271;
	ld.param.u32 	%r517, [_Z19mnist_training_stepPfS_S_S_S_S_S_S_S_S_S_S_S_S_S_iiii_param_16];
	mul.lo.s32 	%r221, %r284, %r517;
	setp.lt.s32 	%p171, %r221, 1;
	@%p171 bra 	$L__BB0_232;
	and.b32  	%r222, %r221, 15;
	setp.lt.u32 	%p172, %r221, 16;
	mov.b32 	%r597, 0;
	@%p172 bra 	$L__BB0_223;
	and.b32  	%r597, %r221, 2147483632;
	neg.s32 	%r601, %r597;
	add.s64 	%rd454, %rd6, 32;
	add.s64 	%rd453, %rd5, 32;
$L__BB0_222:
	.pragma "nounroll";
	ld.global.f32 	%f1299, [%rd454+-32];
	ld.global.f32 	%f1300, [%rd12];
	ld.global.f32 	%f1301, [%rd453+-32];
	mul.f32 	%f1302, %f1300, %f1301;
	sub.f32 	%f1303, %f1299, %f1302;
	st.global.f32 	[%rd454+-32], %f1303;
	mov.b32 	%r489, 0;
	st.global.u32 	[%rd453+-32], %r489;
	ld.global.f32 	%f1304, [%rd454+-28];
	ld.global.f32 	%f1305, [%rd12];
	ld.global.f32 	%f1306, [%rd453+-28];
	mul.f32 	%f1307, %f1305, %f1306;
	sub.f32 	%f1308, %f1304, %f1307;
	st.global.f32 	[%rd454+-28], %f1308;
	st.global.u32 	[%rd453+-28], %r489;
	ld.global.f32 	%f1309, [%rd454+-24];
	ld.global.f32 	%f1310, [%rd12];
	ld.global.f32 	%f1311, [%rd453+-24];
	mul.f32 	%f1312, %f1310, %f1311;
	sub.f32 	%f1313, %f1309, %f1312;
	st.global.f32 	[%rd454+-24], %f1313;
	st.global.u32 	[%rd453+-24], %r489;
	ld.global.f32 	%f1314, [%rd454+-20];
	ld.global.f32 	%f1315, [%rd12];
	ld.global.f32 	%f1316, [%rd453+-20];
	mul.f32 	%f1317, %f1315, %f1316;
	sub.f32 	%f1318, %f1314, %f1317;
	st.global.f32 	[%rd454+-20], %f1318;
	st.global.u32 	[%rd453+-20], %r489;
	ld.global.f32 	%f1319, [%rd454+-16];
	ld.global.f32 	%f1320, [%rd12];
	ld.global.f32 	%f1321, [%rd453+-16];
	mul.f32 	%f1322, %f1320, %f1321;
	sub.f32 	%f1323, %f1319, %f1322;
	st.global.f32 	[%rd454+-16], %f1323;
	st.global.u32 	[%rd453+-16], %r489;
	ld.global.f32 	%f1324, [%rd454+-12];
	ld.global.f32 	%f1325, [%rd12];
	ld.global.f32 	%f1326, [%rd453+-12];
	mul.f32 	%f1327, %f1325, %f1326;
	sub.f32 	%f1328, %f1324, %f1327;
	st.global.f32 	[%rd454+-12], %f1328;
	st.global.u32 	[%rd453+-12], %r489;
	ld.global.f32 	%f1329, [%rd454+-8];
	ld.global.f32 	%f1330, [%rd12];
	ld.global.f32 	%f1331, [%rd453+-8];
	mul.f32 	%f1332, %f1330, %f1331;
	sub.f32 	%f1333, %f1329, %f1332;
	st.global.f32 	[%rd454+-8], %f1333;
	st.global.u32 	[%rd453+-8], %r489;
	ld.global.f32 	%f1334, [%rd454+-4];
	ld.global.f32 	%f1335, [%rd12];
	ld.global.f32 	%f1336, [%rd453+-4];
	mul.f32 	%f1337, %f1335, %f1336;
	sub.f32 	%f1338, %f1334, %f1337;
	st.global.f32 	[%rd454+-4], %f1338;
	st.global.u32 	[%rd453+-4], %r489;
	ld.global.f32 	%f1339, [%rd454];
	ld.global.f32 	%f1340, [%rd12];
	ld.global.f32 	%f1341, [%rd453];
	mul.f32 	%f1342, %f1340, %f1341;
	sub.f32 	%f1343, %f1339, %f1342;
	st.global.f32 	[%rd454], %f1343;
	st.global.u32 	[%rd453], %r489;
	ld.global.f32 	%f1344, [%rd454+4];
	ld.global.f32 	%f1345, [%rd12];
	ld.global.f32 	%f1346, [%rd453+4];
	mul.f32 	%f1347, %f1345, %f1346;
	sub.f32 	%f1348, %f1344, %f1347;
	st.global.f32 	[%rd454+4], %f1348;
	st.global.u32 	[%rd453+4], %r489;
	ld.global.f32 	%f1349, [%rd454+8];
	ld.global.f32 	%f1350, [%rd12];
	ld.global.f32 	%f1351, [%rd453+8];
	mul.f32 	%f1352, %f1350, %f1351;
	sub.f32 	%f1353, %f1349, %f1352;
	st.global.f32 	[%rd454+8], %f1353;
	st.global.u32 	[%rd453+8], %r489;
	ld.global.f32 	%f1354, [%rd454+12];
	ld.global.f32 	%f1355, [%rd12];
	ld.global.f32 	%f1356, [%rd453+12];
	mul.f32 	%f1357, %f1355, %f1356;
	sub.f32 	%f1358, %f1354, %f1357;
	st.global.f32 	[%rd454+12], %f1358;
	st.global.u32 	[%rd453+12], %r489;
	ld.global.f32 	%f1359, [%rd454+16];
	ld.global.f32 	%f1360, [%rd12];
	ld.global.f32 	%f1361, [%rd453+16];
	mul.f32 	%f1362, %f1360, %f1361;
	sub.f32 	%f1363, %f1359, %f1362;
	st.global.f32 	[%rd454+16], %f1363;
	st.global.u32 	[%rd453+16], %r489;
	ld.global.f32 	%f1364, [%rd454+20];
	ld.global.f32 	%f1365, [%rd12];
	ld.global.f32 	%f1366, [%rd453+20];
	mul.f32 	%f1367, %f1365, %f1366;
	sub.f32 	%f1368, %f1364, %f1367;
	st.global.f32 	[%rd454+20], %f1368;
	st.global.u32 	[%rd453+20], %r489;
	ld.global.f32 	%f1369, [%rd454+24];
	ld.global.f32 	%f1370, [%rd12];
	ld.global.f32 	%f1371, [%rd453+24];
	mul.f32 	%f1372, %f1370, %f1371;
	sub.f32 	%f1373, %f1369, %f1372;
	st.global.f32 	[%rd454+24], %f1373;
	st.global.u32 	[%rd453+24], %r489;
	ld.global.f32 	%f1374, [%rd454+28];
	ld.global.f32 	%f1375, [%rd12];
	ld.global.f32 	%f1376, [%rd453+28];
	mul.f32 	%f1377, %f1375, %f1376;
	sub.f32 	%f1378, %f1374, %f1377;
	st.global.f32 	[%rd454+28], %f1378;
	st.global.u32 	[%rd453+28], %r489;
	add.s32 	%r601, %r601, 16;
	add.s64 	%rd454, %rd454, 64;
	add.s64 	%rd453, %rd453, 64;
	setp.eq.s32 	%p173, %r601, 0;
	@%p173 bra 	$L__BB0_223;
	bra.uni 	$L__BB0_222;
$L__BB0_223:
	setp.eq.s32 	%p174, %r222, 0;
	@%p174 bra 	$L__BB0_232;
	and.b32  	%r226, %r221, 7;
	setp.lt.u32 	%p175, %r222, 8;
	@%p175 bra 	$L__BB0_226;
	mul.wide.u32 	%rd416, %r597, 4;
	add.s64 	%rd417, %rd6, %rd416;
	ld.global.f32 	%f1379, [%rd417];
	ld.global.f32 	%f1380, [%rd12];
	add.s64 	%rd418, %rd5, %rd416;
	ld.global.f32 	%f1381, [%rd418];
	mul.f32 	%f1382, %f1380, %f1381;
	sub.f32 	%f1383, %f1379, %f1382;
	st.global.f32 	[%rd417], %f1383;
	mov.b32 	%r490, 0;
	st.global.u32 	[%rd418], %r490;
	ld.global.f32 	%f1384, [%rd417+4];
	ld.global.f32 	%f1385, [%rd12];
	ld.global.f32 	%f1386, [%rd418+4];
	mul.f32 	%f1387, %f1385, %f1386;
	sub.f32 	%f1388, %f1384, %f1387;
	st.global.f32 	[%rd417+4], %f1388;
	st.global.u32 	[%rd418+4], %r490;
	ld.global.f32 	%f1389, [%rd417+8];
	ld.global.f32 	%f1390, [%rd12];
	ld.global.f32 	%f1391, [%rd418+8];
	mul.f32 	%f1392, %f1390, %f1391;
	sub.f32 	%f1393, %f1389, %f1392;
	st.global.f32 	[%rd417+8], %f1393;
	st.global.u32 	[%rd418+8], %r490;
	ld.global.f32 	%f1394, [%rd417+12];
	ld.global.f32 	%f1395, [%rd12];
	ld.global.f32 	%f1396, [%rd418+12];
	mul.f32 	%f1397, %f1395, %f1396;
	sub.f32 	%f1398, %f1394, %f1397;
	st.global.f32 	[%rd417+12], %f1398;
	st.global.u32 	[%rd418+12], %r490;
	ld.global.f32 	%f1399, [%rd417+16];
	ld.global.f32 	%f1400, [%rd12];
	ld.global.f32 	%f1401, [%rd418+16];
	mul.f32 	%f1402, %f1400, %f1401;
	sub.f32 	%f1403, %f1399, %f1402;
	st.global.f32 	[%rd417+16], %f1403;
	st.global.u32 	[%rd418+16], %r490;
	ld.global.f32 	%f1404, [%rd417+20];
	ld.global.f32 	%f1405, [%rd12];
	ld.global.f32 	%f1406, [%rd418+20];
	mul.f32 	%f1407, %f1405, %f1406;
	sub.f32 	%f1408, %f1404, %f1407;
	st.global.f32 	[%rd417+20], %f1408;
	st.global.u32 	[%rd418+20], %r490;
	ld.global.f32 	%f1409, [%rd417+24];
	ld.global.f32 	%f1410, [%rd12];
	ld.global.f32 	%f1411, [%rd418+24];
	mul.f32 	%f1412, %f1410, %f1411;
	sub.f32 	%f1413, %f1409, %f1412;
	st.global.f32 	[%rd417+24], %f1413;
	st.global.u32 	[%rd418+24], %r490;
	ld.global.f32 	%f1414, [%rd417+28];
	ld.global.f32 	%f1415, [%rd12];
	ld.global.f32 	%f1416, [%rd418+28];
	mul.f32 	%f1417, %f1415, %f1416;
	sub.f32 	%f1418, %f1414, %f1417;
	st.global.f32 	[%rd417+28], %f1418;
	st.global.u32 	[%rd418+28], %r490;
	add.s32 	%r597, %r597, 8;
$L__BB0_226:
	setp.eq.s32 	%p176, %r226, 0;
	@%p176 bra 	$L__BB0_232;
	and.b32  	%r229, %r221, 3;
	setp.lt.u32 	%p177, %r226, 4;
	@%p177 bra 	$L__BB0_229;
	mul.wide.u32 	%rd419, %r597, 4;
	add.s64 	%rd420, %rd6, %rd419;
	ld.global.f32 	%f1419, [%rd420];
	ld.global.f32 	%f1420, [%rd12];
	add.s64 	%rd421, %rd5, %rd419;
	ld.global.f32 	%f1421, [%rd421];
	mul.f32 	%f1422, %f1420, %f1421;
	sub.f32 	%f1423, %f1419, %f1422;
	st.global.f32 	[%rd420], %f1423;
	mov.b32 	%r491, 0;
	st.global.u32 	[%rd421], %r491;
	ld.global.f32 	%f1424, [%rd420+4];
	ld.global.f32 	%f1425, [%rd12];
	ld.global.f32 	%f1426, [%rd421+4];
	mul.f32 	%f1427, %f1425, %f1426;
	sub.f32 	%f1428, %f1424, %f1427;
	st.global.f32 	[%rd420+4], %f1428;
	st.global.u32 	[%rd421+4], %r491;
	ld.global.f32 	%f1429, [%rd420+8];
	ld.global.f32 	%f1430, [%rd12];
	ld.global.f32 	%f1431, [%rd421+8];
	mul.f32 	%f1432, %f1430, %f1431;
	sub.f32 	%f1433, %f1429, %f1432;
	st.global.f32 	[%rd420+8], %f1433;
	st.global.u32 	[%rd421+8], %r491;
	ld.global.f32 	%f1434, [%rd420+12];
	ld.global.f32 	%f1435, [%rd12];
	ld.global.f32 	%f1436, [%rd421+12];
	mul.f32 	%f1437, %f1435, %f1436;
	sub.f32 	%f1438, %f1434, %f1437;
	st.global.f32 	[%rd420+12], %f1438;
	st.global.u32 	[%rd421+12], %r491;
	add.s32 	%r597, %r597, 4;
$L__BB0_229:
	setp.eq.s32 	%p178, %r229, 0;
	@%p178 bra 	$L__BB0_232;
	mul.wide.u32 	%rd422, %r597, 4;
	add.s64 	%rd452, %rd5, %rd422;
	add.s64 	%rd451, %rd6, %rd422;
	neg.s32 	%r600, %r229;
$L__BB0_231:
	.pragma "nounroll";
	ld.global.f32 	%f1439, [%rd451];
	ld.global.f32 	%f1440, [%rd12];
	ld.global.f32 	%f1441, [%rd452];
	mul.f32 	%f1442, %f1440, %f1441;
	sub.f32 	%f1443, %f1439, %f1442;
	st.global.f32 	[%rd451], %f1443;
	mov.b32 	%r492, 0;
	st.global.u32 	[%rd452], %r492;
	add.s64 	%rd452, %rd452, 4;
	add.s64 	%rd451, %rd451, 4;
	add.s32 	%r600, %r600, 1;
	setp.ne.s32 	%p179, %r600, 0;
	@%p179 bra 	$L__BB0_231;
$L__BB0_232:
	setp.lt.s32 	%p180, %r284, 1;
	@%p180 bra 	$L__BB0_245;
	add.s32 	%r494, %r284, -1;
	and.b32  	%r235, %r284, 15;
	setp.lt.u32 	%p181, %r494, 15;
	mov.b32 	%r602, 0;
	@%p181 bra 	$L__BB0_236;
	and.b32  	%r602, %r284, 2147483632;
	neg.s32 	%r606, %r602;
	add.s64 	%rd458, %rd8, 32;
	add.s64 	%rd457, %rd7, 32;
$L__BB0_235:
	.pragma "nounroll";
	ld.global.f32 	%f1444, [%rd458+-32];
	ld.global.f32 	%f1445, [%rd12];
	ld.global.f32 	%f1446, [%rd457+-32];
	mul.f32 	%f1447, %f1445, %f1446;
	sub.f32 	%f1448, %f1444, %f1447;
	st.global.f32 	[%rd458+-32], %f1448;
	mov.b32 	%r495, 0;
	st.global.u32 	[%rd457+-32], %r495;
	ld.global.f32 	%f1449, [%rd458+-28];
	ld.global.f32 	%f1450, [%rd12];
	ld.global.f32 	%f1451, [%rd457+-28];
	mul.f32 	%f1452, %f1450, %f1451;
	sub.f32 	%f1453, %f1449, %f1452;
	st.global.f32 	[%rd458+-28], %f1453;
	st.global.u32 	[%rd457+-28], %r495;
	ld.global.f32 	%f1454, [%rd458+-24];
	ld.global.f32 	%f1455, [%rd12];
	ld.global.f32 	%f1456, [%rd457+-24];
	mul.f32 	%f1457, %f1455, %f1456;
	sub.f32 	%f1458, %f1454, %f1457;
	st.global.f32 	[%rd458+-24], %f1458;
	st.global.u32 	[%rd457+-24], %r495;
	ld.global.f32 	%f1459, [%rd458+-20];
	ld.global.f32 	%f1460, [%rd12];
	ld.global.f32 	%f1461, [%rd457+-20];
	mul.f32 	%f1462, %f1460, %f1461;
	sub.f32 	%f1463, %f1459, %f1462;
	st.global.f32 	[%rd458+-20], %f1463;
	st.global.u32 	[%rd457+-20], %r495;
	ld.global.f32 	%f1464, [%rd458+-16];
	ld.global.f32 	%f1465, [%rd12];
	ld.global.f32 	%f1466, [%rd457+-16];
	mul.f32 	%f1467, %f1465, %f1466;
	sub.f32 	%f1468, %f1464, %f1467;
	st.global.f32 	[%rd458+-16], %f1468;
	st.global.u32 	[%rd457+-16], %r495;
	ld.global.f32 	%f1469, [%rd458+-12];
	ld.global.f32 	%f1470, [%rd12];
	ld.global.f32 	%f1471, [%rd457+-12];
	mul.f32 	%f1472, %f1470, %f1471;
	sub.f32 	%f1473, %f1469, %f1472;
	st.global.f32 	[%rd458+-12], %f1473;
	st.global.u32 	[%rd457+-12], %r495;
	ld.global.f32 	%f1474, [%rd458+-8];
	ld.global.f32 	%f1475, [%rd12];
	ld.global.f32 	%f1476, [%rd457+-8];
	mul.f32 	%f1477, %f1475, %f1476;
	sub.f32 	%f1478, %f1474, %f1477;
	st.global.f32 	[%rd458+-8], %f1478;
	st.global.u32 	[%rd457+-8], %r495;
	ld.global.f32 	%f1479, [%rd458+-4];
	ld.global.f32 	%f1480, [%rd12];
	ld.global.f32 	%f1481, [%rd457+-4];
	mul.f32 	%f1482, %f1480, %f1481;
	sub.f32 	%f1483, %f1479, %f1482;
	st.global.f32 	[%rd458+-4], %f1483;
	st.global.u32 	[%rd457+-4], %r495;
	ld.global.f32 	%f1484, [%rd458];
	ld.global.f32 	%f1485, [%rd12];
	ld.global.f32 	%f1486, [%rd457];
	mul.f32 	%f1487, %f1485, %f1486;
	sub.f32 	%f1488, %f1484, %f1487;
	st.global.f32 	[%rd458], %f1488;
	st.global.u32 	[%rd457], %r495;
	ld.global.f32 	%f1489, [%rd458+4];
	ld.global.f32 	%f1490, [%rd12];
	ld.global.f32 	%f1491, [%rd457+4];
	mul.f32 	%f1492, %f1490, %f1491;
	sub.f32 	%f1493, %f1489, %f1492;
	st.global.f32 	[%rd458+4], %f1493;
	st.global.u32 	[%rd457+4], %r495;
	ld.global.f32 	%f1494, [%rd458+8];
	ld.global.f32 	%f1495, [%rd12];
	ld.global.f32 	%f1496, [%rd457+8];
	mul.f32 	%f1497, %f1495, %f1496;
	sub.f32 	%f1498, %f1494, %f1497;
	st.global.f32 	[%rd458+8], %f1498;
	st.global.u32 	[%rd457+8], %r495;
	ld.global.f32 	%f1499, [%rd458+12];
	ld.global.f32 	%f1500, [%rd12];
	ld.global.f32 	%f1501, [%rd457+12];
	mul.f32 	%f1502, %f1500, %f1501;
	sub.f32 	%f1503, %f1499, %f1502;
	st.global.f32 	[%rd458+12], %f1503;
	st.global.u32 	[%rd457+12], %r495;
	ld.global.f32 	%f1504, [%rd458+16];
	ld.global.f32 	%f1505, [%rd12];
	ld.global.f32 	%f1506, [%rd457+16];
	mul.f32 	%f1507, %f1505, %f1506;
	sub.f32 	%f1508, %f1504, %f1507;
	st.global.f32 	[%rd458+16], %f1508;
	st.global.u32 	[%rd457+16], %r495;
	ld.global.f32 	%f1509, [%rd458+20];
	ld.global.f32 	%f1510, [%rd12];
	ld.global.f32 	%f1511, [%rd457+20];
	mul.f32 	%f1512, %f1510, %f1511;
	sub.f32 	%f1513, %f1509, %f1512;
	st.global.f32 	[%rd458+20], %f1513;
	st.global.u32 	[%rd457+20], %r495;
	ld.global.f32 	%f1514, [%rd458+24];
	ld.global.f32 	%f1515, [%rd12];
	ld.global.f32 	%f1516, [%rd457+24];
	mul.f32 	%f1517, %f1515, %f1516;
	sub.f32 	%f1518, %f1514, %f1517;
	st.global.f32 	[%rd458+24], %f1518;
	st.global.u32 	[%rd457+24], %r495;
	ld.global.f32 	%f1519, [%rd458+28];
	ld.global.f32 	%f1520, [%rd12];
	ld.global.f32 	%f1521, [%rd457+28];
	mul.f32 	%f1522, %f1520, %f1521;
	sub.f32 	%f1523, %f1519, %f1522;
	st.global.f32 	[%rd458+28], %f1523;
	st.global.u32 	[%rd457+28], %r495;
	add.s32 	%r606, %r606, 16;
	add.s64 	%rd458, %rd458, 64;
	add.s64 	%rd457, %rd457, 64;
	setp.eq.s32 	%p182, %r606, 0;
	@%p182 bra 	$L__BB0_236;
	bra.uni 	$L__BB0_235;
$L__BB0_236:
	setp.eq.s32 	%p183, %r235, 0;
	@%p183 bra 	$L__BB0_245;
	and.b32  	%r241, %r284, 7;
	setp.lt.u32 	%p184, %r235, 8;
	@%p184 bra 	$L__BB0_239;
	mul.wide.u32 	%rd423, %r602, 4;
	add.s64 	%rd424, %rd8, %rd423;
	ld.global.f32 	%f1524, [%rd424];
	ld.global.f32 	%f1525, [%rd12];
	add.s64 	%rd425, %rd7, %rd423;
	ld.global.f32 	%f1526, [%rd425];
	mul.f32 	%f1527, %f1525, %f1526;
	sub.f32 	%f1528, %f1524, %f1527;
	st.global.f32 	[%rd424], %f1528;
	mov.b32 	%r496, 0;
	st.global.u32 	[%rd425], %r496;
	ld.global.f32 	%f1529, [%rd424+4];
	ld.global.f32 	%f1530, [%rd12];
	ld.global.f32 	%f1531, [%rd425+4];
	mul.f32 	%f1532, %f1530, %f1531;
	sub.f32 	%f1533, %f1529, %f1532;
	st.global.f32 	[%rd424+4], %f1533;
	st.global.u32 	[%rd425+4], %r496;
	ld.global.f32 	%f1534, [%rd424+8];
	ld.global.f32 	%f1535, [%rd12];
	ld.global.f32 	%f1536, [%rd425+8];
	mul.f32 	%f1537, %f1535, %f1536;
	sub.f32 	%f1538, %f1534, %f1537;
	st.global.f32 	[%rd424+8], %f1538;
	st.global.u32 	[%rd425+8], %r496;
	ld.global.f32 	%f1539, [%rd424+12];
	ld.global.f32 	%f1540, [%rd12];
	ld.global.f32 	%f1541, [%rd425+12];
	mul.f32 	%f1542, %f1540, %f1541;
	sub.f32 	%f1543, %f1539, %f1542;
	st.global.f32 	[%rd424+12], %f1543;
	st.global.u32 	[%rd425+12], %r496;
	ld.global.f32 	%f1544, [%rd424+16];
	ld.global.f32 	%f1545, [%rd12];
	ld.global.f32 	%f1546, [%rd425+16];
	mul.f32 	%f1547, %f1545, %f1546;
	sub.f32 	%f1548, %f1544, %f1547;
	st.global.f32 	[%rd424+16], %f1548;
	st.global.u32 	[%rd425+16], %r496;
	ld.global.f32 	%f1549, [%rd424+20];
	ld.global.f32 	%f1550, [%rd12];
	ld.global.f32 	%f1551, [%rd425+20];
	mul.f32 	%f1552, %f1550, %f1551;
	sub.f32 	%f1553, %f1549, %f1552;
	st.global.f32 	[%rd424+20], %f1553;
	st.global.u32 	[%rd425+20], %r496;
	ld.global.f32 	%f1554, [%rd424+24];
	ld.global.f32 	%f1555, [%rd12];
	ld.global.f32 	%f1556, [%rd425+24];
	mul.f32 	%f1557, %f1555, %f1556;
	sub.f32 	%f1558, %f1554, %f1557;
	st.global.f32 	[%rd424+24], %f1558;
	st.global.u32 	[%rd425+24], %r496;
	ld.global.f32 	%f1559, [%rd424+28];
	ld.global.f32 	%f1560, [%rd12];
	ld.global.f32 	%f1561, [%rd425+28];
	mul.f32 	%f1562, %f1560, %f1561;
	sub.f32 	%f1563, %f1559, %f1562;
	st.global.f32 	[%rd424+28], %f1563;
	st.global.u32 	[%rd425+28], %r496;
	add.s32 	%r602, %r602, 8;
$L__BB0_239:
	setp.eq.s32 	%p185, %r241, 0;
	@%p185 bra 	$L__BB0_245;
	and.b32  	%r244, %r284, 3;
	setp.lt.u32 	%p186, %r241, 4;
	@%p186 bra 	$L__BB0_242;
	mul.wide.u32 	%rd426, %r602, 4;
	add.s64 	%rd427, %rd8, %rd426;
	ld.global.f32 	%f1564, [%rd427];
	ld.global.f32 	%f1565, [%rd12];
	add.s64 	%rd428, %rd7, %rd426;
	ld.global.f32 	%f1566, [%rd428];
	mul.f32 	%f1567, %f1565, %f1566;
	sub.f32 	%f1568, %f1564, %f1567;
	st.global.f32 	[%rd427], %f1568;
	mov.b32 	%r497, 0;
	st.global.u32 	[%rd428], %r497;
	ld.global.f32 	%f1569, [%rd427+4];
	ld.global.f32 	%f1570, [%rd12];
	ld.global.f32 	%f1571, [%rd428+4];
	mul.f32 	%f1572, %f1570, %f1571;
	sub.f32 	%f1573, %f1569, %f1572;
	st.global.f32 	[%rd427+4], %f1573;
	st.global.u32 	[%rd428+4], %r497;
	ld.global.f32 	%f1574, [%rd427+8];
	ld.global.f32 	%f1575, [%rd12];
	ld.global.f32 	%f1576, [%rd428+8];
	mul.f32 	%f1577, %f1575, %f1576;
	sub.f32 	%f1578, %f1574, %f1577;
	st.global.f32 	[%rd427+8], %f1578;
	st.global.u32 	[%rd428+8], %r497;
	ld.global.f32 	%f1579, [%rd427+12];
	ld.global.f32 	%f1580, [%rd12];
	ld.global.f32 	%f1581, [%rd428+12];
	mul.f32 	%f1582, %f1580, %f1581;
	sub.f32 	%f1583, %f1579, %f1582;
	st.global.f32 	[%rd427+12], %f1583;
	st.global.u32 	[%rd428+12], %r497;
	add.s32 	%r602, %r602, 4;
$L__BB0_242:
	setp.eq.s32 	%p187, %r244, 0;
	@%p187 bra 	$L__BB0_245;
	mul.wide.u32 	%rd429, %r602, 4;
	add.s64 	%rd456, %rd7, %rd429;
	add.s64 	%rd455, %rd8, %rd429;
	neg.s32 	%r605, %r244;
$L__BB0_244:
	.pragma "nounroll";
	ld.global.f32 	%f1584, [%rd455];
	ld.global.f32 	%f1585, [%rd12];
	ld.global.f32 	%f1586, [%rd456];
	mul.f32 	%f1587, %f1585, %f1586;
	sub.f32 	%f1588, %f1584, %f1587;
	st.global.f32 	[%rd455], %f1588;
	mov.b32 	%r498, 0;
	st.global.u32 	[%rd456], %r498;
	add.s64 	%rd456, %rd456, 4;
	add.s64 	%rd455, %rd455, 4;
	add.s32 	%r605, %r605, 1;
	setp.ne.s32 	%p188, %r605, 0;
	@%p188 bra 	$L__BB0_244;
$L__BB0_245:
	mul.lo.s32 	%r250, %r285, %r284;
	setp.lt.s32 	%p189, %r250, 1;
	@%p189 bra 	$L__BB0_258;
	and.b32  	%r251, %r250, 15;
	setp.lt.u32 	%p190, %r250, 16;
	mov.b32 	%r607, 0;
	@%p190 bra 	$L__BB0_249;
	and.b32  	%r607, %r250, 2147483632;
	neg.s32 	%r611, %r607;
	add.s64 	%rd462, %rd10, 32;
	add.s64 	%rd461, %rd9, 32;
$L__BB0_248:
	.pragma "nounroll";
	ld.global.f32 	%f1589, [%rd462+-32];
	ld.global.f32 	%f1590, [%rd12];
	ld.global.f32 	%f1591, [%rd461+-32];
	mul.f32 	%f1592, %f1590, %f1591;
	sub.f32 	%f1593, %f1589, %f1592;
	st.global.f32 	[%rd462+-32], %f1593;
	mov.b32 	%r500, 0;
	st.global.u32 	[%rd461+-32], %r500;
	ld.global.f32 	%f1594, [%rd462+-28];
	ld.global.f32 	%f1595, [%rd12];
	ld.global.f32 	%f1596, [%rd461+-28];
	mul.f32 	%f1597, %f1595, %f1596;
	sub.f32 	%f1598, %f1594, %f1597;
	st.global.f32 	[%rd462+-28], %f1598;
	st.global.u32 	[%rd461+-28], %r500;
	ld.global.f32 	%f1599, [%rd462+-24];
	ld.global.f32 	%f1600, [%rd12];
	ld.global.f32 	%f1601, [%rd461+-24];
	mul.f32 	%f1602, %f1600, %f1601;
	sub.f32 	%f1603, %f1599, %f1602;
	st.global.f32 	[%rd462+-24], %f1603;
	st.global.u32 	[%rd461+-24], %r500;
	ld.global.f32 	%f1604, [%rd462+-20];
	ld.global.f32 	%f1605, [%rd12];
	ld.global.f32 	%f1606, [%rd461+-20];
	mul.f32 	%f1607, %f1605, %f1606;
	sub.f32 	%f1608, %f1604, %f1607;
	st.global.f32 	[%rd462+-20], %f1608;
	st.global.u32 	[%rd461+-20], %r500;
	ld.global.f32 	%f1609, [%rd462+-16];
	ld.global.f32 	%f1610, [%rd12];
	ld.global.f32 	%f1611, [%rd461+-16];
	mul.f32 	%f1612, %f1610, %f1611;
	sub.f32 	%f1613, %f1609, %f1612;
	st.global.f32 	[%rd462+-16], %f1613;
	st.global.u32 	[%rd461+-16], %r500;
	ld.global.f32 	%f1614, [%rd462+-12];
	ld.global.f32 	%f1615, [%rd12];
	ld.global.f32 	%f1616, [%rd461+-12];
	mul.f32 	%f1617, %f1615, %f1616;
	sub.f32 	%f1618, %f1614, %f1617;
	st.global.f32 	[%rd462+-12], %f1618;
	st.global.u32 	[%rd461+-12], %r500;
	ld.global.f32 	%f1619, [%rd462+-8];
	ld.global.f32 	%f1620, [%rd12];
	ld.global.f32 	%f1621, [%rd461+-8];
	mul.f32 	%f1622, %f1620, %f1621;
	sub.f32 	%f1623, %f1619, %f1622;
	st.global.f32 	[%rd462+-8], %f1623;
	st.global.u32 	[%rd461+-8], %r500;
	ld.global.f32 	%f1624, [%rd462+-4];
	ld.global.f32 	%f1625, [%rd12];
	ld.global.f32 	%f1626, [%rd461+-4];
	mul.f32 	%f1627, %f1625, %f1626;
	sub.f32 	%f1628, %f1624, %f1627;
	st.global.f32 	[%rd462+-4], %f1628;
	st.global.u32 	[%rd461+-4], %r500;
	ld.global.f32 	%f1629, [%rd462];
	ld.global.f32 	%f1630, [%rd12];
	ld.global.f32 	%f1631, [%rd461];
	mul.f32 	%f1632, %f1630, %f1631;
	sub.f32 	%f1633, %f1629, %f1632;
	st.global.f32 	[%rd462], %f1633;
	st.global.u32 	[%rd461], %r500;
	ld.global.f32 	%f1634, [%rd462+4];
	ld.global.f32 	%f1635, [%rd12];
	ld.global.f32 	%f1636, [%rd461+4];
	mul.f32 	%f1637, %f1635, %f1636;
	sub.f32 	%f1638, %f1634, %f1637;
	st.global.f32 	[%rd462+4], %f1638;
	st.global.u32 	[%rd461+4], %r500;
	ld.global.f32 	%f1639, [%rd462+8];
	ld.global.f32 	%f1640, [%rd12];
	ld.global.f32 	%f1641, [%rd461+8];
	mul.f32 	%f1642, %f1640, %f1641;
	sub.f32 	%f1643, %f1639, %f1642;
	st.global.f32 	[%rd462+8], %f1643;
	st.global.u32 	[%rd461+8], %r500;
	ld.global.f32 	%f1644, [%rd462+12];
	ld.global.f32 	%f1645, [%rd12];
	ld.global.f32 	%f1646, [%rd461+12];
	mul.f32 	%f1647, %f1645, %f1646;
	sub.f32 	%f1648, %f1644, %f1647;
	st.global.f32 	[%rd462+12], %f1648;
	st.global.u32 	[%rd461+12], %r500;
	ld.global.f32 	%f1649, [%rd462+16];
	ld.global.f32 	%f1650, [%rd12];
	ld.global.f32 	%f1651, [%rd461+16];
	mul.f32 	%f1652, %f1650, %f1651;
	sub.f32 	%f1653, %f1649, %f1652;
	st.global.f32 	[%rd462+16], %f1653;
	st.global.u32 	[%rd461+16], %r500;
	ld.global.f32 	%f1654, [%rd462+20];
	ld.global.f32 	%f1655, [%rd12];
	ld.global.f32 	%f1656, [%rd461+20];
	mul.f32 	%f1657, %f1655, %f1656;
	sub.f32 	%f1658, %f1654, %f1657;
	st.global.f32 	[%rd462+20], %f1658;
	st.global.u32 	[%rd461+20], %r500;
	ld.global.f32 	%f1659, [%rd462+24];
	ld.global.f32 	%f1660, [%rd12];
	ld.global.f32 	%f1661, [%rd461+24];
	mul.f32 	%f1662, %f1660, %f1661;
	sub.f32 	%f1663, %f1659, %f1662;
	st.global.f32 	[%rd462+24], %f1663;
	st.global.u32 	[%rd461+24], %r500;
	ld.global.f32 	%f1664, [%rd462+28];
	ld.global.f32 	%f1665, [%rd12];
	ld.global.f32 	%f1666, [%rd461+28];
	mul.f32 	%f1667, %f1665, %f1666;
	sub.f32 	%f1668, %f1664, %f1667;
	st.global.f32 	[%rd462+28], %f1668;
	st.global.u32 	[%rd461+28], %r500;
	add.s32 	%r611, %r611, 16;
	add.s64 	%rd462, %rd462, 64;
	add.s64 	%rd461, %rd461, 64;
	setp.eq.s32 	%p191, %r611, 0;
	@%p191 bra 	$L__BB0_249;
	bra.uni 	$L__BB0_248;
$L__BB0_249:
	setp.eq.s32 	%p192, %r251, 0;
	@%p192 bra 	$L__BB0_258;
	and.b32  	%r257, %r250, 7;
	setp.lt.u32 	%p193, %r251, 8;
	@%p193 bra 	$L__BB0_252;
	mul.wide.u32 	%rd430, %r607, 4;
	add.s64 	%rd431, %rd10, %rd430;
	ld.global.f32 	%f1669, [%rd431];
	ld.global.f32 	%f1670, [%rd12];
	add.s64 	%rd432, %rd9, %rd430;
	ld.global.f32 	%f1671, [%rd432];
	mul.f32 	%f1672, %f1670, %f1671;
	sub.f32 	%f1673, %f1669, %f1672;
	st.global.f32 	[%rd431], %f1673;
	mov.b32 	%r501, 0;
	st.global.u32 	[%rd432], %r501;
	ld.global.f32 	%f1674, [%rd431+4];
	ld.global.f32 	%f1675, [%rd12];
	ld.global.f32 	%f1676, [%rd432+4];
	mul.f32 	%f1677, %f1675, %f1676;
	sub.f32 	%f1678, %f1674, %f1677;
	st.global.f32 	[%rd431+4], %f1678;
	st.global.u32 	[%rd432+4], %r501;
	ld.global.f32 	%f1679, [%rd431+8];
	ld.global.f32 	%f1680, [%rd12];
	ld.global.f32 	%f1681, [%rd432+8];
	mul.f32 	%f1682, %f1680, %f1681;
	sub.f32 	%f1683, %f1679, %f1682;
	st.global.f32 	[%rd431+8], %f1683;
	st.global.u32 	[%rd432+8], %r501;
	ld.global.f32 	%f1684, [%rd431+12];
	ld.global.f32 	%f1685, [%rd12];
	ld.global.f32 	%f1686, [%rd432+12];
	mul.f32 	%f1687, %f1685, %f1686;
	sub.f32 	%f1688, %f1684, %f1687;
	st.global.f32 	[%rd431+12], %f1688;
	st.global.u32 	[%rd432+12], %r501;
	ld.global.f32 	%f1689, [%rd431+16];
	ld.global.f32 	%f1690, [%rd12];
	ld.global.f32 	%f1691, [%rd432+16];
	mul.f32 	%f1692, %f1690, %f1691;
	sub.f32 	%f1693, %f1689, %f1692;
	st.global.f32 	[%rd431+16], %f1693;
	st.global.u32 	[%rd432+16], %r501;
	ld.global.f32 	%f1694, [%rd431+20];
	ld.global.f32 	%f1695, [%rd12];
	ld.global.f32 	%f1696, [%rd432+20];
	mul.f32 	%f1697, %f1695, %f1696;
	sub.f32 	%f1698, %f1694, %f1697;
	st.global.f32 	[%rd431+20], %f1698;
	st.global.u32 	[%rd432+20], %r501;
	ld.global.f32 	%f1699, [%rd431+24];
	ld.global.f32 	%f1700, [%rd12];
	ld.global.f32 	%f1701, [%rd432+24];
	mul.f32 	%f1702, %f1700, %f1701;
	sub.f32 	%f1703, %f1699, %f1702;
	st.global.f32 	[%rd431+24], %f1703;
	st.global.u32 	[%rd432+24], %r501;
	ld.global.f32 	%f1704, [%rd431+28];
	ld.global.f32 	%f1705, [%rd12];
	ld.global.f32 	%f1706, [%rd432+28];
	mul.f32 	%f1707, %f1705, %f1706;
	sub.f32 	%f1708, %f1704, %f1707;
	st.global.f32 	[%rd431+28], %f1708;
	st.global.u32 	[%rd432+28], %r501;
	add.s32 	%r607, %r607, 8;
$L__BB0_252:
	setp.eq.s32 	%p194, %r257, 0;
	@%p194 bra 	$L__BB0_258;
	and.b32  	%r260, %r250, 3;
	setp.lt.u32 	%p195, %r257, 4;
	@%p195 bra 	$L__BB0_255;
	mul.wide.u32 	%rd433, %r607, 4;
	add.s64 	%rd434, %rd10, %rd433;
	ld.global.f32 	%f1709, [%rd434];
	ld.global.f32 	%f1710, [%rd12];
	add.s64 	%rd435, %rd9, %rd433;
	ld.global.f32 	%f1711, [%rd435];
	mul.f32 	%f1712, %f1710, %f1711;
	sub.f32 	%f1713, %f1709, %f1712;
	st.global.f32 	[%rd434], %f1713;
	mov.b32 	%r502, 0;
	st.global.u32 	[%rd435], %r502;
	ld.global.f32 	%f1714, [%rd434+4];
	ld.global.f32 	%f1715, [%rd12];
	ld.global.f32 	%f1716, [%rd435+4];
	mul.f32 	%f1717, %f1715, %f1716;
	sub.f32 	%f1718, %f1714, %f1717;
	st.global.f32 	[%rd434+4], %f1718;
	st.global.u32 	[%rd435+4], %r502;
	ld.global.f32 	%f1719, [%rd434+8];
	ld.global.f32 	%f1720, [%rd12];
	ld.global.f32 	%f1721, [%rd435+8];
	mul.f32 	%f1722, %f1720, %f1721;
	sub.f32 	%f1723, %f1719, %f1722;
	st.global.f32 	[%rd434+8], %f1723;
	st.global.u32 	[%rd435+8], %r502;
	ld.global.f32 	%f1724, [%rd434+12];
	ld.global.f32 	%f1725, [%rd12];
	ld.global.f32 	%f1726, [%rd435+12];
	mul.f32 	%f1727, %f1725, %f1726;
	sub.f32 	%f1728, %f1724, %f1727;
	st.global.f32 	[%rd434+12], %f1728;
	st.global.u32 	[%rd435+12], %r502;
	add.s32 	%r607, %r607, 4;
$L__BB0_255:
	setp.eq.s32 	%p196, %r260, 0;
	@%p196 bra 	$L__BB0_258;
	mul.wide.u32 	%rd436, %r607, 4;
	add.s64 	%rd460, %rd9, %rd436;
	add.s64 	%rd459, %rd10, %rd436;
	neg.s32 	%r610, %r260;
$L__BB0_257:
	.pragma "nounroll";
	ld.global.f32 	%f1729, [%rd459];
	ld.global.f32 	%f1730, [%rd12];
	ld.global.f32 	%f1731, [%rd460];
	mul.f32 	%f1732, %f1730, %f1731;
	sub.f32 	%f1733, %f1729, %f1732;
	st.global.f32 	[%rd459], %f1733;
	mov.b32 	%r503, 0;
	st.global.u32 	[%rd460], %r503;
	add.s64 	%rd460, %rd460, 4;
	add.s64 	%rd459, %rd459, 4;
	add.s32 	%r610, %r610, 1;
	setp.ne.s32 	%p197, %r610, 0;
	@%p197 bra 	$L__BB0_257;
$L__BB0_258:
	setp.lt.s32 	%p198, %r285, 1;
	@%p198 bra 	$L__BB0_271;
	add.s32 	%r505, %r285, -1;
	and.b32  	%r266, %r285, 15;
	setp.lt.u32 	%p199, %r505, 15;
	mov.b32 	%r613, 0;
	@%p199 bra 	$L__BB0_262;
	and.b32  	%r613, %r285, 2147483632;
	neg.s32 	%r612, %r613;
	add.s64 	%rd464, %rd13, 32;
	add.s64 	%rd463, %rd11, 32;
$L__BB0_261:
	.pragma "nounroll";
	ld.global.f32 	%f1734, [%rd464+-32];
	ld.global.f32 	%f1735, [%rd12];
	ld.global.f32 	%f1736, [%rd463+-32];
	mul.f32 	%f1737, %f1735, %f1736;
	sub.f32 	%f1738, %f1734, %f1737;
	st.global.f32 	[%rd464+-32], %f1738;
	mov.b32 	%r506, 0;
	st.global.u32 	[%rd463+-32], %r506;
	ld.global.f32 	%f1739, [%rd464+-28];
	ld.global.f32 	%f1740, [%rd12];
	ld.global.f32 	%f1741, [%rd463+-28];
	mul.f32 	%f1742, %f1740, %f1741;
	sub.f32 	%f1743, %f1739, %f1742;
	st.global.f32 	[%rd464+-28], %f1743;
	st.global.u32 	[%rd463+-28], %r506;
	ld.global.f32 	%f1744, [%rd464+-24];
	ld.global.f32 	%f1745, [%rd12];
	ld.global.f32 	%f1746, [%rd463+-24];
	mul.f32 	%f1747, %f1745, %f1746;
	sub.f32 	%f1748, %f1744, %f1747;
	st.global.f32 	[%rd464+-24], %f1748;
	st.global.u32 	[%rd463+-24], %r506;
	ld.global.f32 	%f1749, [%rd464+-20];
	ld.global.f32 	%f1750, [%rd12];
	ld.global.f32 	%f1751, [%rd463+-20];
	mul.f32 	%f1752, %f1750, %f1751;
	sub.f32 	%f1753, %f1749, %f1752;
	st.global.f32 	[%rd464+-20], %f1753;
	st.global.u32 	[%rd463+-20], %r506;
	ld.global.f32 	%f1754, [%rd464+-16];
	ld.global.f32 	%f1755, [%rd12];
	ld.global.f32 	%f1756, [%rd463+-16];
	mul.f32 	%f1757, %f1755, %f1756;
	sub.f32 	%f1758, %f1754, %f1757;
	st.global.f32 	[%rd464+-16], %f1758;
	st.global.u32 	[%rd463+-16], %r506;
	ld.global.f32 	%f1759, [%rd464+-12];
	ld.global.f32 	%f1760, [%rd12];
	ld.global.f32 	%f1761, [%rd463+-12];
	mul.f32 	%f1762, %f1760, %f1761;
	sub.f32 	%f1763, %f1759, %f1762;
	st.global.f32 	[%rd464+-12], %f1763;
	st.global.u32 	[%rd463+-12], %r506;
	ld.global.f32 	%f1764, [%rd464+-8];
	ld.global.f32 	%f1765, [%rd12];
	ld.global.f32 	%f1766, [%rd463+-8];
	mul.f32 	%f1767, %f1765, %f1766;
	sub.f32 	%f1768, %f1764, %f1767;
	st.global.f32 	[%rd464+-8], %f1768;
	st.global.u32 	[%rd463+-8], %r506;
	ld.global.f32 	%f1769, [%rd464+-4];
	ld.global.f32 	%f1770, [%rd12];
	ld.global.f32 	%f1771, [%rd463+-4];
	mul.f32 	%f1772, %f1770, %f1771;
	sub.f32 	%f1773, %f1769, %f1772;
	st.global.f32 	[%rd464+-4], %f1773;
	st.global.u32 	[%rd463+-4], %r506;
	ld.global.f32 	%f1774, [%rd464];
	ld.global.f32 	%f1775, [%rd12];
	ld.global.f32 	%f1776, [%rd463];
	mul.f32 	%f1777, %f1775, %f1776;
	sub.f32 	%f1778, %f1774, %f1777;
	st.global.f32 	[%rd464], %f1778;
	st.global.u32 	[%rd463], %r506;
	ld.global.f32 	%f1779, [%rd464+4];
	ld.global.f32 	%f1780, [%rd12];
	ld.global.f32 	%f1781, [%rd463+4];
	mul.f32 	%f1782, %f1780, %f1781;
	sub.f32 	%f1783, %f1779, %f1782;
	st.global.f32 	[%rd464+4], %f1783;
	st.global.u32 	[%rd463+4], %r506;
	ld.global.f32 	%f1784, [%rd464+8];
	ld.global.f32 	%f1785, [%rd12];
	ld.global.f32 	%f1786, [%rd463+8];
	mul.f32 	%f1787, %f1785, %f1786;
	sub.f32 	%f1788, %f1784, %f1787;
	st.global.f32 	[%rd464+8], %f1788;
	st.global.u32 	[%rd463+8], %r506;
	ld.global.f32 	%f1789, [%rd464+12];
	ld.global.f32 	%f1790, [%rd12];
	ld.global.f32 	%f1791, [%rd463+12];
	mul.f32 	%f1792, %f1790, %f1791;
	sub.f32 	%f1793, %f1789, %f1792;
	st.global.f32 	[%rd464+12], %f1793;
	st.global.u32 	[%rd463+12], %r506;
	ld.global.f32 	%f1794, [%rd464+16];
	ld.global.f32 	%f1795, [%rd12];
	ld.global.f32 	%f1796, [%rd463+16];
	mul.f32 	%f1797, %f1795, %f1796;
	sub.f32 	%f1798, %f1794, %f1797;
	st.global.f32 	[%rd464+16], %f1798;
	st.global.u32 	[%rd463+16], %r506;
	ld.global.f32 	%f1799, [%rd464+20];
	ld.global.f32 	%f1800, [%rd12];
	ld.global.f32 	%f1801, [%rd463+20];
	mul.f32 	%f1802, %f1800, %f1801;
	sub.f32 	%f1803, %f1799, %f1802;
	st.global.f32 	[%rd464+20], %f1803;
	st.global.u32 	[%rd463+20], %r506;
	ld.global.f32 	%f1804, [%rd464+24];
	ld.global.f32 	%f1805, [%rd12];
	ld.global.f32 	%f1806, [%rd463+24];
	mul.f32 	%f1807, %f1805, %f1806;
	sub.f32 	%f1808, %f1804, %f1807;
	st.global.f32 	[%rd464+24], %f1808;
	st.global.u32 	[%rd463+24], %r506;
	ld.global.f32 	%f1809, [%rd464+28];
	ld.global.f32 	%f1810, [%rd12];
	ld.global.f32 	%f1811, [%rd463+28];
	mul.f32 	%f1812, %f1810, %f1811;
	sub.f32 	%f1813, %f1809, %f1812;
	st.global.f32 	[%rd464+28], %f1813;
	st.global.u32 	[%rd463+28], %r506;
	add.s32 	%r612, %r612, 16;
	add.s64 	%rd464, %rd464, 64;
	add.s64 	%rd463, %rd463, 64;
	setp.ne.s32 	%p200, %r612, 0;
	@%p200 bra 	$L__BB0_261;
$L__BB0_262:
	setp.eq.s32 	%p201, %r266, 0;
	@%p201 bra 	$L__BB0_271;
	and.b32  	%r274, %r285, 7;
	setp.lt.u32 	%p202, %r266, 8;
	@%p202 bra 	$L__BB0_265;
	mul.wide.u32 	%rd437, %r613, 4;
	add.s64 	%rd438, %rd13, %rd437;
	ld.global.f32 	%f1814, [%rd438];
	ld.global.f32 	%f1815, [%rd12];
	add.s64 	%rd439, %rd11, %rd437;
	ld.global.f32 	%f1816, [%rd439];
	mul.f32 	%f1817, %f1815, %f1816;
	sub.f32 	%f1818, %f1814, %f1817;
	st.global.f32 	[%rd438], %f1818;
	mov.b32 	%r507, 0;
	st.global.u32 	[%rd439], %r507;
	ld.global.f32 	%f1819, [%rd438+4];
	ld.global.f32 	%f1820, [%rd12];
	ld.global.f32 	%f1821, [%rd439+4];
	mul.f32 	%f1822, %f1820, %f1821;
	sub.f32 	%f1823, %f1819, %f1822;
	st.global.f32 	[%rd438+4], %f1823;
	st.global.u32 	[%rd439+4], %r507;
	ld.global.f32 	%f1824, [%rd438+8];
	ld.global.f32 	%f1825, [%rd12];
	ld.global.f32 	%f1826, [%rd439+8];
	mul.f32 	%f1827, %f1825, %f1826;
	sub.f32 	%f1828, %f1824, %f1827;
	st.global.f32 	[%rd438+8], %f1828;
	st.global.u32 	[%rd439+8], %r507;
	ld.global.f32 	%f1829, [%rd438+12];
	ld.global.f32 	%f1830, [%rd12];
	ld.global.f32 	%f1831, [%rd439+12];
	mul.f32 	%f1832, %f1830, %f1831;
	sub.f32 	%f1833, %f1829, %f1832;
	st.global.f32 	[%rd438+12], %f1833;
	st.global.u32 	[%rd439+12], %r507;
	ld.global.f32 	%f1834, [%rd438+16];
	ld.global.f32 	%f1835, [%rd12];
	ld.global.f32 	%f1836, [%rd439+16];
	mul.f32 	%f1837, %f1835, %f1836;
	sub.f32 	%f1838, %f1834, %f1837;
	st.global.f32 	[%rd438+16], %f1838;
	st.global.u32 	[%rd439+16], %r507;
	ld.global.f32 	%f1839, [%rd438+20];
	ld.global.f32 	%f1840, [%rd12];
	ld.global.f32 	%f1841, [%rd439+20];
	mul.f32 	%f1842, %f1840, %f1841;
	sub.f32 	%f1843, %f1839, %f1842;
	st.global.f32 	[%rd438+20], %f1843;
	st.global.u32 	[%rd439+20], %r507;
	ld.global.f32 	%f1844, [%rd438+24];
	ld.global.f32 	%f1845, [%rd12];
	ld.global.f32 	%f1846, [%rd439+24];
	mul.f32 	%f1847, %f1845, %f1846;
	sub.f32 	%f1848, %f1844, %f1847;
	st.global.f32 	[%rd438+24], %f1848;
	st.global.u32 	[%rd439+24], %r507;
	ld.global.f32 	%f1849, [%rd438+28];
	ld.global.f32 	%f1850, [%rd12];
	ld.global.f32 	%f1851, [%rd439+28];
	mul.f32 	%f1852, %f1850, %f1851;
	sub.f32 	%f1853, %f1849, %f1852;
	st.global.f32 	[%rd438+28], %f1853;
	st.global.u32 	[%rd439+28], %r507;
	add.s32 	%r613, %r613, 8;
$L__BB0_265:
	setp.eq.s32 	%p203, %r274, 0;
	@%p203 bra 	$L__BB0_271;
	and.b32  	%r277, %r285, 3;
	setp.lt.u32 	%p204, %r274, 4;
	@%p204 bra 	$L__BB0_268;
	mul.wide.u32 	%rd440, %r613, 4;
	add.s64 	%rd441, %rd13, %rd440;
	ld.global.f32 	%f1854, [%rd441];
	ld.global.f32 	%f1855, [%rd12];
	add.s64 	%rd442, %rd11, %rd440;
	ld.global.f32 	%f1856, [%rd442];
	mul.f32 	%f1857, %f1855, %f1856;
	sub.f32 	%f1858, %f1854, %f1857;
	st.global.f32 	[%rd441], %f1858;
	mov.b32 	%r508, 0;
	st.global.u32 	[%rd442], %r508;
	ld.global.f32 	%f1859, [%rd441+4];
	ld.global.f32 	%f1860, [%rd12];
	ld.global.f32 	%f1861, [%rd442+4];
	mul.f32 	%f1862, %f1860, %f1861;
	sub.f32 	%f1863, %f1859, %f1862;
	st.global.f32 	[%rd441+4], %f1863;
	st.global.u32 	[%rd442+4], %r508;
	ld.global.f32 	%f1864, [%rd441+8];
	ld.global.f32 	%f1865, [%rd12];
	ld.global.f32 	%f1866, [%rd442+8];
	mul.f32 	%f1867, %f1865, %f1866;
	sub.f32 	%f1868, %f1864, %f1867;
	st.global.f32 	[%rd441+8], %f1868;
	st.global.u32 	[%rd442+8], %r508;
	ld.global.f32 	%f1869, [%rd441+12];
	ld.global.f32 	%f1870, [%rd12];
	ld.global.f32 	%f1871, [%rd442+12];
	mul.f32 	%f1872, %f1870, %f1871;
	sub.f32 	%f1873, %f1869, %f1872;
	st.global.f32 	[%rd441+12], %f1873;
	st.global.u32 	[%rd442+12], %r508;
	add.s32 	%r613, %r613, 4;
$L__BB0_268:
	setp.eq.s32 	%p205, %r277, 0;
	@%p205 bra 	$L__BB0_271;
	mul.wide.u32 	%rd443, %r613, 4;
	add.s64 	%rd466, %rd11, %rd443;
	add.s64 	%rd465, %rd13, %rd443;
	neg.s32 	%r616, %r277;
$L__BB0_270:
	.pragma "nounroll";
	ld.global.f32 	%f1874, [%rd465];
	ld.global.f32 	%f1875, [%rd12];
	ld.global.f32 	%f1876, [%rd466];
	mul.f32 	%f1877, %f1875, %f1876;
	sub.f32 	%f1878, %f1874, %f1877;
	st.global.f32 	[%rd465], %f1878;
	mov.b32 	%r509, 0;
	st.global.u32 	[%rd466], %r509;
	add.s64 	%rd466, %rd466, 4;
	add.s64 	%rd465, %rd465, 4;
	add.s32 	%r616, %r616, 1;
	setp.ne.s32 	%p206, %r616, 0;
	@%p206 bra 	$L__BB0_270;
$L__BB0_271:
	ret;

}
	// .globl	_Z18run_training_epochPfS_S_S_S_S_S_fiii
.visible .entry _Z18run_training_epochPfS_S_S_S_S_S_fiii(
	.param .u64 .ptr .align 1 _Z18run_training_epochPfS_S_S_S_S_S_fiii_param_0,
	.param .u64 .ptr .align 1 _Z18run_training_epochPfS_S_S_S_S_S_fiii_param_1,
	.param .u64 .ptr .align 1 _Z18run_training_epochPfS_S_S_S_S_S_fiii_param_2,
	.param .u64 .ptr .align 1 _Z18run_training_epochPfS_S_S_S_S_S_fiii_param_3,
	.param .u64 .ptr .align 1 _Z18run_training_epochPfS_S_S_S_S_S_fiii_param_4,
	.param .u64 .ptr .align 1 _Z18run_training_epochPfS_S_S_S_S_S_fiii_param_5,
	.param .u64 .ptr .align 1 _Z18run_training_epochPfS_S_S_S_S_S_fiii_param_6,
	.param .f32 _Z18run_training_epochPfS_S_S_S_S_S_fiii_param_7,
	.param .u32 _Z18run_training_epochPfS_S_S_S_S_S_fiii_param_8,
	.param .u32 _Z18run_training_epochPfS_S_S_S_S_S_fiii_param_9,
	.param .u32 _Z18run_training_epochPfS_S_S_S_S_S_fiii_param_10
)
{


	ret;

}


// ===== COMPILED SASS (sm_100) =====

	.target	sm_100

	.elftype	@"ET_EXEC"


//--------------------- .note.nv.tkinfo           --------------------------
	.section	.note.nv.tkinfo,"",@"SHT_NOTE"
	.sectionflags	@"SHF_NOTE_NV_TKINFO"
	.tkinfo
        /*0018*/ 	.word	0x00000002
        /*0030*/ 	.string	""
        /*0030*/ 	.string	"ptxas"
        /*0030*/ 	.string	"Cuda compilation tools, release 13.0, V13.0.88"
        /*0030*/ 	.string	"Build cuda_13.0.r13.0/compiler.36424714_0"
        /*0030*/ 	.string	"-arch sm_100 -m 64 "



//--------------------- .note.nv.cuinfo           --------------------------
	.section	.note.nv.cuinfo,"",@"SHT_NOTE"
	.sectionflags	@"SHF_NOTE_NV_CUINFO"
        /*0018*/ 	.short	0x0002
        /*001a*/ 	.short	0x0064
        /*001c*/ 	.short	0x0082
	.zero		2


//--------------------- .nv.info                  --------------------------
	.section	.nv.info,"",@"SHT_CUDA_INFO"
	.align	4


	//----- nvinfo : EIATTR_REGCOUNT
	.align		4
        /*0000*/ 	.byte	0x04, 0x2f
        /*0002*/ 	.short	(.L_1 - .L_0)
	.align		4
.L_0:
        /*0004*/ 	.word	index@(_Z19mnist_training_stepPfS_S_S_S_S_S_S_S_S_S_S_S_S_S_iiii)
        /*0008*/ 	.word	0x00000020


	//----- nvinfo : EIATTR_FRAME_SIZE
	.align		4
.L_1:
        /*000c*/ 	.byte	0x04, 0x11
        /*000e*/ 	.short	(.L_3 - .L_2)
	.align		4
.L_2:
        /*0010*/ 	.word	index@($__internal_0_$__cuda_sm3x_div_rn_noftz_f32_slowpath)
        /*0014*/ 	.word	0x00000230


	//----- nvinfo : EIATTR_FRAME_SIZE
	.align		4
.L_3:
        /*0018*/ 	.byte	0x04, 0x11
        /*001a*/ 	.short	(.L_5 - .L_4)
	.align		4
.L_4:
        /*001c*/ 	.word	index@(_Z19mnist_training_stepPfS_S_S_S_S_S_S_S_S_S_S_S_S_S_iiii)
        /*0020*/ 	.word	0x00000230


	//----- nvinfo : EIATTR_REGCOUNT
	.align		4
.L_5:
        /*0024*/ 	.byte	0x04, 0x2f
        /*0026*/ 	.short	(.L_7 - .L_6)
	.align		4
.L_6:
        /*0028*/ 	.word	index@(_Z18run_training_epochPfS_S_S_S_S_S_fiii)
        /*002c*/ 	.word	0x00000004


	//----- nvinfo : EIATTR_FRAME_SIZE
	.align		4
.L_7:
        /*0030*/ 	.byte	0x04, 0x11
        /*0032*/ 	.short	(.L_9 - .L_8)
	.align		4
.L_8:
        /*0034*/ 	.word	index@(_Z18run_training_epochPfS_S_S_S_S_S_fiii)
        /*0038*/ 	.word	0x00000000


	//----- nvinfo : EIATTR_MIN_STACK_SIZE
	.align		4
.L_9:
        /*003c*/ 	.byte	0x04, 0x12
        /*003e*/ 	.short	(.L_11 - .L_10)
	.align		4
.L_10:
        /*0040*/ 	.word	index@(_Z18run_training_epochPfS_S_S_S_S_S_fiii)
        /*0044*/ 	.word	0x00000000


	//----- nvinfo : EIATTR_MIN_STACK_SIZE
	.align		4
.L_11:
        /*0048*/ 	.byte	0x04, 0x12
        /*004a*/ 	.short	(.L_13 - .L_12)
	.align		4
.L_12:
        /*004c*/ 	.word	index@(_Z19mnist_training_stepPfS_S_S_S_S_S_S_S_S_S_S_S_S_S_iiii)
        /*0050*/ 	.word	0x00000230
.L_13:


//--------------------- .nv.compat                --------------------------
	.section	.nv.compat,"",@"SHT_CUDA_COMPAT_INFO"
	.align	4
        /*0000*/ 	.byte	0x02, 0x09, 0x00, 0x00, 0x02, 0x02, 0x01, 0x00, 0x02, 0x05, 0x05, 0x00, 0x03, 0x07, 0x01, 0x01
        /*0010*/ 	.byte	0x02, 0x03, 0x00, 0x00, 0x02, 0x06, 0x01, 0x00, 0x04, 0x0b, 0x08, 0x00, 0x01, 0x00, 0x00, 0x00
        /*0020*/ 	.byte	0x00, 0x00, 0x00, 0x00


//--------------------- .nv.info._Z18run_training_epochPfS_S_S_S_S_S_fiii --------------------------
	.section	.nv.info._Z18run_training_epochPfS_S_S_S_S_S_fiii,"",@"SHT_CUDA_INFO"
	.sectionflags	@""
	.align	4


	//----- nvinfo : EIATTR_CUDA_API_VERSION
	.align		4
        /*0000*/ 	.byte	0x04, 0x37
        /*0002*/ 	.short	(.L_15 - .L_14)
.L_14:
        /*0004*/ 	.word	0x00000082


	//----- nvinfo : EIATTR_KPARAM_INFO
	.align		4
.L_15:
        /*0008*/ 	.byte	0x04, 0x17
        /*000a*/ 	.short	(.L_17 - .L_16)
.L_16:
        /*000c*/ 	.word	0x00000000
        /*0010*/ 	.short	0x000a
        /*0012*/ 	.short	0x0044
        /*0014*/ 	.byte	0x00, 0xf0, 0x11, 0x00


	//----- nvinfo : EIATTR_KPARAM_INFO
	.align		4
.L_17:
        /*0018*/ 	.byte	0x04, 0x17
        /*001a*/ 	.short	(.L_19 - .L_18)
.L_18:
        /*001c*/ 	.word	0x00000000
        /*0020*/ 	.short	0x0009
        /*0022*/ 	.short	0x0040
        /*0024*/ 	.byte	0x00, 0xf0, 0x11, 0x00


	//----- nvinfo : EIATTR_KPARAM_INFO
	.align		4
.L_19:
        /*0028*/ 	.byte	0x04, 0x17
        /*002a*/ 	.short	(.L_21 - .L_20)
.L_20:
        /*002c*/ 	.word	0x00000000
        /*0030*/ 	.short	0x0008
        /*0032*/ 	.short	0x003c
        /*0034*/ 	.byte	0x00, 0xf0, 0x11, 0x00


	//----- nvinfo : EIATTR_KPARAM_INFO
	.align		4
.L_21:
        /*0038*/ 	.byte	0x04, 0x17
        /*003a*/ 	.short	(.L_23 - .L_22)
.L_22:
        /*003c*/ 	.word	0x00000000
        /*0040*/ 	.short	0x0007
        /*0042*/ 	.short	0x0038
        /*0044*/ 	.byte	0x00, 0xf0, 0x11, 0x00


	//----- nvinfo : EIATTR_KPARAM_INFO
	.align		4
.L_23:
        /*0048*/ 	.byte	0x04, 0x17
        /*004a*/ 	.short	(.L_25 - .L_24)
.L_24:
        /*004c*/ 	.word	0x00000000
        /*0050*/ 	.short	0x0006
        /*0052*/ 	.short	0x0030
        /*0054*/ 	.byte	0x00, 0xf5, 0x21, 0x00


	//----- nvinfo : EIATTR_KPARAM_INFO
	.align		4
.L_25:
        /*0058*/ 	.byte	0x04, 0x17
        /*005a*/ 	.short	(.L_27 - .L_26)
.L_26:
        /*005c*/ 	.word	0x00000000
        /*0060*/ 	.short	0x0005
        /*0062*/ 	.short	0x0028
        /*0064*/ 	.byte	0x00, 0xf5, 0x21, 0x00


	//----- nvinfo : EIATTR_KPARAM_INFO
	.align		4
.L_27:
        /*0068*/ 	.byte	0x04, 0x17
        /*006a*/ 	.short	(.L_29 - .L_28)
.L_28:
        /*006c*/ 	.word	0x00000000
        /*0070*/ 	.short	0x0004
        /*0072*/ 	.short	0x0020
        /*0074*/ 	.byte	0x00, 0xf5, 0x21, 0x00


	//----- nvinfo : EIATTR_KPARAM_INFO
	.align		4
.L_29:
        /*0078*/ 	.byte	0x04, 0x17
        /*007a*/ 	.short	(.L_31 - .L_30)
.L_30:
        /*007c*/ 	.word	0x00000000
        /*0080*/ 	.short	0x0003
        /*0082*/ 	.short	0x0018
        /*0084*/ 	.byte	0x00, 0xf5, 0x21, 0x00


	//----- nvinfo : EIATTR_KPARAM_INFO
	.align		4
.L_31:
        /*0088*/ 	.byte	0x04, 0x17
        /*008a*/ 	.short	(.L_33 - .L_32)
.L_32:
        /*008c*/ 	.word	0x00000000
        /*0090*/ 	.short	0x0002
        /*0092*/ 	.short	0x0010
        /*0094*/ 	.byte	0x00, 0xf5, 0x21, 0x00


	//----- nvinfo : EIATTR_KPARAM_INFO
	.align		4
.L_33:
        /*0098*/ 	.byte	0x04, 0x17
        /*009a*/ 	.short	(.L_35 - .L_34)
.L_34:
        /*009c*/ 	.word	0x00000000
        /*00a0*/ 	.short	0x0001
        /*00a2*/ 	.short	0x0008
        /*00a4*/ 	.byte	0x00, 0xf5, 0x21, 0x00


	//----- nvinfo : EIATTR_KPARAM_INFO
	.align		4
.L_35:
        /*00a8*/ 	.byte	0x04, 0x17
        /*00aa*/ 	.short	(.L_37 - .L_36)
.L_36:
        /*00ac*/ 	.word	0x00000000
        /*00b0*/ 	.short	0x0000
        /*00b2*/ 	.short	0x0000
        /*00b4*/ 	.byte	0x00, 0xf5, 0x21, 0x00


	//----- nvinfo : EIATTR_SPARSE_MMA_MASK
	.align		4
.L_37:
        /*00b8*/ 	.byte	0x03, 0x50
        /*00ba*/ 	.short	0x0000


	//----- nvinfo : EIATTR_MAXREG_COUNT
	.align		4
        /*00bc*/ 	.byte	0x03, 0x1b
        /*00be*/ 	.short	0x00ff


	//----- nvinfo : EIATTR_MERCURY_ISA_VERSION
	.align		4
        /*00c0*/ 	.byte	0x03, 0x5f
        /*00c2*/ 	.short	0x0101


	//----- nvinfo : EIATTR_VRC_CTA_INIT_COUNT
	.align		4
        /*00c4*/ 	.byte	0x02, 0x4a
	.zero		1
	.zero		1


	//----- nvinfo : EIATTR_EXIT_INSTR_OFFSETS
	.align		4
        /*00c8*/ 	.byte	0x04, 0x1c
        /*00ca*/ 	.short	(.L_39 - .L_38)


	//   ....[0]....
.L_38:
        /*00cc*/ 	.word	0x00000010


	//----- nvinfo : EIATTR_CBANK_PARAM_SIZE
	.align		4
.L_39:
        /*00d0*/ 	.byte	0x03, 0x19
        /*00d2*/ 	.short	0x0048


	//----- nvinfo : EIATTR_PARAM_CBANK
	.align		4
        /*00d4*/ 	.byte	0x04, 0x0a
        /*00d6*/ 	.short	(.L_41 - .L_40)
	.align		4
.L_40:
        /*00d8*/ 	.word	index@(.nv.constant0._Z18run_training_epochPfS_S_S_S_S_S_fiii)
        /*00dc*/ 	.short	0x0380
        /*00de*/ 	.short	0x0048


	//----- nvinfo : EIATTR_SW_WAR
	.align		4
.L_41:
        /*00e0*/ 	.byte	0x04, 0x36
        /*00e2*/ 	.short	(.L_43 - .L_42)
.L_42:
        /*00e4*/ 	.word	0x00000008
.L_43:


//--------------------- .nv.info._Z19mnist_training_stepPfS_S_S_S_S_S_S_S_S_S_S_S_S_S_iiii --------------------------
	.section	.nv.info._Z19mnist_training_stepPfS_S_S_S_S_S_S_S_S_S_S_S_S_S_iiii,"",@"SHT_CUDA_INFO"
	.sectionflags	@""
	.align	4


	//----- nvinfo : EIATTR_CUDA_API_VERSION
	.align		4
        /*0000*/ 	.byte	0x04, 0x37
        /*0002*/ 	.short	(.L_45 - .L_44)
.L_44:
        /*0004*/ 	.word	0x00000082


	//----- nvinfo : EIATTR_KPARAM_INFO
	.align		4
.L_45:
        /*0008*/ 	.byte	0x04, 0x17
        /*000a*/ 	.short	(.L_47 - .L_46)
.L_46:
        /*000c*/ 	.word	0x00000000
        /*0010*/ 	.short	0x0012
        /*0012*/ 	.short	0x0084
        /*0014*/ 	.byte	0x00, 0xf0, 0x11, 0x00


	//----- nvinfo : EIATTR_KPARAM_INFO
	.align		4
.L_47:
        /*0018*/ 	.byte	0x04, 0x17
        /*001a*/ 	.short	(.L_49 - .L_48)
.L_48:
        /*001c*/ 	.word	0x00000000
        /*0020*/ 	.short	0x0011
        /*0022*/ 	.short	0x0080
        /*0024*/ 	.byte	0x00, 0xf0, 0x11, 0x00


	//----- nvinfo : EIATTR_KPARAM_INFO
	.align		4
.L_49:
        /*0028*/ 	.byte	0x04, 0x17
        /*002a*/ 	.short	(.L_51 - .L_50)
.L_50:
        /*002c*/ 	.word	0x00000000
        /*0030*/ 	.short	0x0010
        /*0032*/ 	.short	0x007c
        /*0034*/ 	.byte	0x00, 0xf0, 0x11, 0x00


	//----- nvinfo : EIATTR_KPARAM_INFO
	.align		4
.L_51:
        /*0038*/ 	.byte	0x04, 0x17
        /*003a*/ 	.short	(.L_53 - .L_52)
.L_52:
        /*003c*/ 	.word	0x00000000
        /*0040*/ 	.short	0x000f
        /*0042*/ 	.short	0x0078
        /*0044*/ 	.byte	0x00, 0xf0, 0x11, 0x00


	//----- nvinfo : EIATTR_KPARAM_INFO
	.align		4
.L_53:
        /*0048*/ 	.byte	0x04, 0x17
        /*004a*/ 	.short	(.L_55 - .L_54)
.L_54:
        /*004c*/ 	.word	0x00000000
        /*0050*/ 	.short	0x000e
        /*0052*/ 	.short	0x0070
        /*0054*/ 	.byte	0x00, 0xf5, 0x21, 0x00


	//----- nvinfo : EIATTR_KPARAM_INFO
	.align		4
.L_55:
        /*0058*/ 	.byte	0x04, 0x17
        /*005a*/ 	.short	(.L_57 - .L_56)
.L_56:
        /*005c*/ 	.word	0x00000000
        /*0060*/ 	.short	0x000d
        /*0062*/ 	.short	0x0068
        /*0064*/ 	.byte	0x00, 0xf5, 0x21, 0x00


	//----- nvinfo : EIATTR_KPARAM_INFO
	.align		4
.L_57:
        /*0068*/ 	.byte	0x04, 0x17
        /*006a*/ 	.short	(.L_59 - .L_58)
.L_58:
        /*006c*/ 	.word	0x00000000
        /*0070*/ 	.short	0x000c
        /*0072*/ 	.short	0x0060
        /*0074*/ 	.byte	0x00, 0xf5, 0x21, 0x00


	//----- nvinfo : EIATTR_KPARAM_INFO
	.align		4
.L_59:
        /*0078*/ 	.byte	0x04, 0x17
        /*007a*/ 	.short	(.L_61 - .L_60)
.L_60:
        /*007c*/ 	.word	0x00000000
        /*0080*/ 	.short	0x000b
        /*0082*/ 	.short	0x0058
        /*0084*/ 	.byte	0x00, 0xf5, 0x21, 0x00


	//----- nvinfo : EIATTR_KPARAM_INFO
	.align		4
.L_61:
        /*0088*/ 	.byte	0x04, 0x17
        /*008a*/ 	.short	(.L_63 - .L_62)
.L_62:
        /*008c*/ 	.word	0x00000000
        /*0090*/ 	.short	0x000a
        /*0092*/ 	.short	0x0050
        /*0094*/ 	.byte	0x00, 0xf5, 0x21, 0x00


	//----- nvinfo : EIATTR_KPARAM_INFO
	.align		4
.L_63:
        /*0098*/ 	.byte	0x04, 0x17
        /*009a*/ 	.short	(.L_65 - .L_64)
.L_64:
        /*009c*/ 	.word	0x00000000
        /*00a0*/ 	.short	0x0009
        /*00a2*/ 	.short	0x0048
        /*00a4*/ 	.byte	0x00, 0xf5, 0x21, 0x00


	//----- nvinfo : EIATTR_KPARAM_INFO
	.align		4
.L_65:
        /*00a8*/ 	.byte	0x04, 0x17
        /*00aa*/ 	.short	(.L_67 - .L_66)
.L_66:
        /*00ac*/ 	.word	0x00000000
        /*00b0*/ 	.short	0x0008
        /*00b2*/ 	.short	0x0040
        /*00b4*/ 	.byte	0x00, 0xf5, 0x21, 0x00


	//----- nvinfo : EIATTR_KPARAM_INFO
	.align		4
.L_67:
        /*00b8*/ 	.byte	0x04, 0x17
        /*00ba*/ 	.short	(.L_69 - .L_68)
.L_68:
        /*00bc*/ 	.word	0x00000000
        /*00c0*/ 	.short	0x0007
        /*00c2*/ 	.short	0x0038
        /*00c4*/ 	.byte	0x00, 0xf5, 0x21, 0x00


	//----- nvinfo : EIATTR_KPARAM_INFO
	.align		4
.L_69:
        /*00c8*/ 	.byte	0x04, 0x17
        /*00ca*/ 	.short	(.L_71 - .L_70)
.L_70:
        /*00cc*/ 	.word	0x00000000
        /*00d0*/ 	.short	0x0006
        /*00d2*/ 	.short	0x0030
        /*00d4*/ 	.byte	0x00, 0xf5, 0x21, 0x00


	//----- nvinfo : EIATTR_KPARAM_INFO
	.align		4
.L_71:
        /*00d8*/ 	.byte	0x04, 0x17
        /*00da*/ 	.short	(.L_73 - .L_72)
.L_72:
        /*00dc*/ 	.word	0x00000000
        /*00e0*/ 	.short	0x0005
        /*00e2*/ 	.short	0x0028
        /*00e4*/ 	.byte	0x00, 0xf5, 0x21, 0x00


	//----- nvinfo : EIATTR_KPARAM_INFO
	.align		4
.L_73:
        /*00e8*/ 	.byte	0x04, 0x17
        /*00ea*/ 	.short	(.L_75 - .L_74)
.L_74:
        /*00ec*/ 	.word	0x00000000
        /*00f0*/ 	.short	0x0004
        /*00f2*/ 	.short	0x0020
        /*00f4*/ 	.byte	0x00, 0xf5, 0x21, 0x00


	//----- nvinfo : EIATTR_KPARAM_INFO
	.align		4
.L_75:
        /*00f8*/ 	.byte	0x04, 0x17
        /*00fa*/ 	.short	(.L_77 - .L_76)
.L_76:
        /*00fc*/ 	.word	0x00000000
        /*0100*/ 	.short	0x0003
        /*0102*/ 	.short	0x0018
        /*0104*/ 	.byte	0x00, 0xf5, 0x21, 0x00


	//----- nvinfo : EIATTR_KPARAM_INFO
	.align		4
.L_77:
        /*0108*/ 	.byte	0x04, 0x17
        /*010a*/ 	.short	(.L_79 - .L_78)
.L_78:
        /*010c*/ 	.word	0x00000000
        /*0110*/ 	.short	0x0002
        /*0112*/ 	.short	0x0010
        /*0114*/ 	.byte	0x00, 0xf5, 0x21, 0x00


	//----- nvinfo : EIATTR_KPARAM_INFO
	.align		4
.L_79:
        /*0118*/ 	.byte	0x04, 0x17
        /*011a*/ 	.short	(.L_81 - .L_80)
.L_80:
        /*011c*/ 	.word	0x00000000
        /*0120*/ 	.short	0x0001
        /*0122*/ 	.short	0x0008
        /*0124*/ 	.byte	0x00, 0xf5, 0x21, 0x00


	//----- nvinfo : EIATTR_KPARAM_INFO
	.align		4
.L_81:
        /*0128*/ 	.byte	0x04, 0x17
        /*012a*/ 	.short	(.L_83 - .L_82)
.L_82:
        /*012c*/ 	.word	0x00000000
        /*0130*/ 	.short	0x0000
        /*0132*/ 	.short	0x0000
        /*0134*/ 	.byte	0x00, 0xf5, 0x21, 0x00


	//----- nvinfo : EIATTR_SPARSE_MMA_MASK
	.align		4
.L_83:
        /*0138*/ 	.byte	0x03, 0x50
        /*013a*/ 	.short	0x0000


	//----- nvinfo : EIATTR_MAXREG_COUNT
	.align		4
        /*013c*/ 	.byte	0x03, 0x1b
        /*013e*/ 	.short	0x00ff


	//----- nvinfo : EIATTR_MERCURY_ISA_VERSION
	.align		4
        /*0140*/ 	.byte	0x03, 0x5f
        /*0142*/ 	.short	0x0101


	//----- nvinfo : EIATTR_VRC_CTA_INIT_COUNT
	.align		4
        /*0144*/ 	.byte	0x02, 0x4a
	.zero		1
	.zero		1


	//----- nvinfo : EIATTR_EXIT_INSTR_OFFSETS
	.align		4
        /*0148*/ 	.byte	0x04, 0x1c
        /*014a*/ 	.short	(.L_85 - .L_84)


	//   ....[0]....
.L_84:
        /*014c*/ 	.word	0x00000080


	//   ....[1]....
        /*0150*/ 	.word	0x00009ef0


	//   ....[2]....
        /*0154*/ 	.word	0x0000cda0


	//   ....[3]....
        /*0158*/ 	.word	0x0000d580


	//   ....[4]....
        /*015c*/ 	.word	0x0000d930


	//   ....[5]....
        /*0160*/ 	.word	0x0000db60


	//   ....[6]....
        /*0164*/ 	.word	0x0000dd00


	//----- nvinfo : EIATTR_CRS_STACK_SIZE
	.align		4
.L_85:
        /*0168*/ 	.byte	0x04, 0x1e
        /*016a*/ 	.short	(.L_87 - .L_86)
.L_86:
        /*016c*/ 	.word	0x00000000


	//----- nvinfo : EIATTR_CBANK_PARAM_SIZE
	.align		4
.L_87:
        /*0170*/ 	.byte	0x03, 0x19
        /*0172*/ 	.short	0x0088


	//----- nvinfo : EIATTR_PARAM_CBANK
	.align		4
        /*0174*/ 	.byte	0x04, 0x0a
        /*0176*/ 	.short	(.L_89 - .L_88)
	.align		4
.L_88:
        /*0178*/ 	.word	index@(.nv.constant0._Z19mnist_training_stepPfS_S_S_S_S_S_S_S_S_S_S_S_S_S_iiii)
        /*017c*/ 	.short	0x0380
        /*017e*/ 	.short	0x0088


	//----- nvinfo : EIATTR_SW_WAR
	.align		4
.L_89:
        /*0180*/ 	.byte	0x04, 0x36
        /*0182*/ 	.short	(.L_91 - .L_90)
.L_90:
        /*0184*/ 	.word	0x00000008
.L_91:


//--------------------- .nv.callgraph             --------------------------
	.section	.nv.callgraph,"",@"SHT_CUDA_CALLGRAPH"
	.align	4
	.sectionentsize	8
	.align		4
        /*0000*/ 	.word	0x00000000
	.align		4
        /*0004*/ 	.word	0xffffffff
	.align		4
        /*0008*/ 	.word	0x00000000
	.align		4
        /*000c*/ 	.word	0xfffffffe
	.align		4
        /*0010*/ 	.word	0x00000000
	.align		4
        /*0014*/ 	.word	0xfffffffd
	.align		4
        /*0018*/ 	.word	0x00000000
	.align		4
        /*001c*/ 	.word	0xfffffffc


//--------------------- .text._Z18run_training_epochPfS_S_S_S_S_S_fiii --------------------------
	.section	.text._Z18run_training_epochPfS_S_S_S_S_S_fiii,"ax",@progbits
	.align	128
        .global         _Z18run_training_epochPfS_S_S_S_S_S_fiii
        .type           _Z18run_training_epochPfS_S_S_S_S_S_fiii,@function
        .size           _Z18run_training_epochPfS_S_S_S_S_S_fiii,(.L_x_197 - _Z18run_training_epochPfS_S_S_S_S_S_fiii)
        .other          _Z18run_training_epochPfS_S_S_S_S_S_fiii,@"STO_CUDA_ENTRY STV_DEFAULT"
_Z18run_training_epochPfS_S_S_S_S_S_fiii:
.text._Z18run_training_epochPfS_S_S_S_S_S_fiii:
[----:B------:R-:W-:Y:S01]  /*0000*/  LDC R1, c[0x0][0x37c] ;  /* 0x0000df00ff017b82 */ /* 0x000fe20000000800 */
[----:B------:R-:W-:Y:S05]  /*0010*/  EXIT ;  /* 0x000000000000794d */ /* 0x000fea0003800000 */
.L_x_0:
[----:B------:R-:W-:-:S00]  /*0020*/  BRA `(.L_x_0) ;  /* 0xfffffffc00fc7947 */ /* 0x000fc0000383ffff */
[----:B------:R-:W-:-:S00]  /*0030*/  NOP ;  /* 0x0000000000007918 */ /* 0x000fc00000000000 */
        /* <DEDUP_REMOVED lines=12> */
.L_x_197:


//--------------------- .text._Z19mnist_training_stepPfS_S_S_S_S_S_S_S_S_S_S_S_S_S_iiii --------------------------
	.section	.text._Z19mnist_training_stepPfS_S_S_S_S_S_S_S_S_S_S_S_S_S_iiii,"ax",@progbits
	.align	128
        .global         _Z19mnist_training_stepPfS_S_S_S_S_S_S_S_S_S_S_S_S_S_iiii
        .type           _Z19mnist_training_stepPfS_S_S_S_S_S_S_S_S_S_S_S_S_S_iiii,@function
        .size           _Z19mnist_training_stepPfS_S_S_S_S_S_S_S_S_S_S_S_S_S_iiii,(.L_x_196 - _Z19mnist_training_stepPfS_S_S_S_S_S_S_S_S_S_S_S_S_S_iiii)
        .other          _Z19mnist_training_stepPfS_S_S_S_S_S_S_S_S_S_S_S_S_S_iiii,@"STO_CUDA_ENTRY STV_DEFAULT"
_Z19mnist_training_stepPfS_S_S_S_S_S_S_S_S_S_S_S_S_S_iiii:
.text._Z19mnist_training_stepPfS_S_S_S_S_S_S_S_S_S_S_S_S_S_iiii:
[----:B------:R-:W0:Y:S01]  /*0000*/  LDC R1, c[0x0][0x37c] ;  /* 0x0000df00ff017b82 */ /* 0x000e220000000800 */
[----:B------:R-:W1:Y:S07]  /*0010*/  S2R R0, SR_TID.X ;  /* 0x0000000000007919 */ /* 0x000e6e0000002100 */
[----:B------:R-:W1:Y:S01]  /*0020*/  S2UR UR4, SR_CTAID.X ;  /* 0x00000000000479c3 */ /* 0x000e620000002500 */
[----:B------:R-:W2:Y:S01]  /*0030*/  LDCU UR5, c[0x0][0x3f8] ;  /* 0x00007f00ff0577ac */ /* 0x000ea20008000800 */
[----:B0-----:R-:W-:-:S06]  /*0040*/  IADD3 R1, PT, PT, R1, -0x230, RZ ;  /* 0xfffffdd001017810 */ /* 0x001fcc0007ffe0ff */
[----:B------:R-:W1:Y:S02]  /*0050*/  LDC R3, c[0x0][0x360] ;  /* 0x0000d800ff037b82 */ /* 0x000e640000000800 */
[----:B-1----:R-:W-:-:S05]  /*0060*/  IMAD R3, R3, UR4, R0 ;  /* 0x0000000403037c24 */ /* 0x002fca000f8e0200 */
[----:B--2---:R-:W-:-:S13]  /*0070*/  ISETP.GE.AND P0, PT, R3, UR5, PT ;  /* 0x0000000503007c0c */ /* 0x004fda000bf06270 */
[----:B------:R-:W-:Y:S05]  /*0080*/  @P0 EXIT ;  /* 0x000000000000094d */ /* 0x000fea0003800000 */
[----:B------:R-:W0:Y:S01]  /*0090*/  LDCU UR4, c[0x0][0x400] ;  /* 0x00008000ff0477ac */ /* 0x000e220008000800 */
[----:B------:R-:W1:Y:S01]  /*00a0*/  LDCU.64 UR8, c[0x0][0x358] ;  /* 0x00006b00ff0877ac */ /* 0x000e620008000a00 */
[----:B0-----:R-:W-:-:S04]  /*00b0*/  MOV R8, UR4 ;  /* 0x0000000400087c02 */ /* 0x001fc80008000f00 */
[----:B------:R-:W-:-:S13]  /*00c0*/  ISETP.GE.AND P0, PT, R8, 0x1, PT ;  /* 0x000000010800780c */ /* 0x000fda0003f06270 */
[----:B-1----:R-:W-:Y:S05]  /*00d0*/  @!P0 BRA `(.L_x_1) ;  /* 0x00000010003c8947 */ /* 0x002fea0003800000 */
[----:B------:R-:W0:Y:S02]  /*00e0*/  LDC R4, c[0x0][0x3fc] ;  /* 0x0000ff00ff047b82 */ /* 0x000e240000000800 */
[----:B0-----:R-:W-:-:S13]  /*00f0*/  ISETP.GE.AND P0, PT, R4, 0x1, PT ;  /* 0x000000010400780c */ /* 0x001fda0003f06270 */
[----:B------:R-:W-:Y:S05]  /*0100*/  @!P0 BRA `(.L_x_2) ;  /* 0x0000000800108947 */ /* 0x000fea0003800000 */
[----:B------:R-:W-:Y:S01]  /*0110*/  LOP3.LUT R0, R4, 0x7, RZ, 0xc0, !PT ;  /* 0x0000000704007812 */ /* 0x000fe200078ec0ff */
[----:B------:R-:W-:-:S03]  /*0120*/  HFMA2 R6, -RZ, RZ, 0, 0 ;  /* 0x00000000ff067431 */ /* 0x000fc600000001ff */
[----:B------:R-:W-:-:S04]  /*0130*/  IADD3 R2, PT, PT, R0, -0x1, RZ ;  /* 0xffffffff00027810 */ /* 0x000fc80007ffe0ff */
[----:B------:R-:W-:Y:S02]  /*0140*/  ISETP.GE.U32.AND P0, PT, R2, 0x3, PT ;  /* 0x000000030200780c */ /* 0x000fe40003f06070 */
[C---:B------:R-:W-:Y:S02]  /*0150*/  LOP3.LUT R2, R4.reuse, 0x3, RZ, 0xc0, !PT ;  /* 0x0000000304027812 */ /* 0x040fe400078ec0ff */
[----:B------:R-:W-:-:S09]  /*0160*/  LOP3.LUT R4, R4, 0x7ffffff8, RZ, 0xc0, !PT ;  /* 0x7ffffff804047812 */ /* 0x000fd200078ec0ff */
.L_x_7:
[----:B0-----:R-:W0:Y:S08]  /*0170*/  LDC.64 R10, c[0x0][0x398] ;  /* 0x0000e600ff0a7b82 */ /* 0x001e300000000a00 */
[----:B------:R-:W1:Y:S01]  /*0180*/  LDC R8, c[0x0][0x3fc] ;  /* 0x0000ff00ff087b82 */ /* 0x000e620000000800 */
[----:B0-----:R-:W-:-:S05]  /*0190*/  IMAD.WIDE.U32 R10, R6, 0x4, R10 ;  /* 0x00000004060a7825 */ /* 0x001fca00078e000a */
[----:B------:R0:W5:Y:S01]  /*01a0*/  LDG.E R25, desc[UR8][R10.64] ;  /* 0x000000080a197981 */ /* 0x000162000c1e1900 */
[----:B------:R-:W-:Y:S02]  /*01b0*/  MOV R5, RZ ;  /* 0x000000ff00057202 */ /* 0x000fe40000000f00 */
[----:B-1----:R-:W-:-:S13]  /*01c0*/  ISETP.GE.U32.AND P1, PT, R8, 0x8, PT ;  /* 0x000000080800780c */ /* 0x002fda0003f26070 */
[----:B0-----:R-:W-:Y:S05]  /*01d0*/  @!P1 BRA `(.L_x_3) ;  /* 0x0000000000c89947 */ /* 0x001fea0003800000 */
[----:B------:R-:W-:-:S05]  /*01e0*/  UMOV UR4, URZ ;  /* 0x000000ff00047c82 */ /* 0x000fca0008000000 */
.L_x_4:
[----:B------:R-:W0:Y:S01]  /*01f0*/  LDC R27, c[0x0][0x400] ;  /* 0x00010000ff1b7b82 */ /* 0x000e220000000800 */
[----:B------:R-:W-:-:S07]  /*0200*/  IMAD R5, R3, R8, UR4 ;  /* 0x0000000403057e24 */ /* 0x000fce000f8e0208 */
[----:B------:R-:W1:Y:S08]  /*0210*/  LDC.64 R12, c[0x0][0x390] ;  /* 0x0000e400ff0c7b82 */ /* 0x000e700000000a00 */
[----:B------:R-:W2:Y:S01]  /*0220*/  LDC.64 R20, c[0x0][0x380] ;  /* 0x0000e000ff147b82 */ /* 0x000ea20000000a00 */
[----:B0-----:R-:W-:-:S04]  /*0230*/  IMAD R7, R27, UR4, R6 ;  /* 0x000000041b077c24 */ /* 0x001fc8000f8e0206 */
[----:B-1----:R-:W-:-:S06]  /*0240*/  IMAD.WIDE.U32 R14, R7, 0x4, R12 ;  /* 0x00000004070e7825 */ /* 0x002fcc00078e000c */
[----:B------:R0:W3:Y:S01]  /*0250*/  LDG.E R14, desc[UR8][R14.64] ;  /* 0x000000080e0e7981 */ /* 0x0000e2000c1e1900 */
[----:B--2---:R-:W-:-:S05]  /*0260*/  IMAD.WIDE R20, R5, 0x4, R20 ;  /* 0x0000000405147825 */ /* 0x004fca00078e0214 */
[----:B------:R-:W3:Y:S01]  /*0270*/  LDG.E R16, desc[UR8][R20.64] ;  /* 0x0000000814107981 */ /* 0x000ee2000c1e1900 */
[----:B------:R-:W-:-:S03]  /*0280*/  IADD3 R28, PT, PT, R7, R27, RZ ;  /* 0x0000001b071c7210 */ /* 0x000fc60007ffe0ff */
[----:B------:R-:W2:Y:S01]  /*0290*/  LDG.E R24, desc[UR8][R20.64+0x4] ;  /* 0x0000040814187981 */ /* 0x000ea2000c1e1900 */
[CC--:B------:R-:W-:Y:S01]  /*02a0*/  IADD3 R18, PT, PT, R28.reuse, R27.reuse, RZ ;  /* 0x0000001b1c127210 */ /* 0x0c0fe20007ffe0ff */
[--C-:B------:R-:W-:Y:S02]  /*02b0*/  IMAD.WIDE.U32 R28, R28, 0x4, R12.reuse ;  /* 0x000000041c1c7825 */ /* 0x100fe400078e000c */
[----:B------:R-:W4:Y:S01]  /*02c0*/  LDG.E R23, desc[UR8][R20.64+0x8] ;  /* 0x0000080814177981 */ /* 0x000f22000c1e1900 */
[CC--:B0-----:R-:W-:Y:S01]  /*02d0*/  IADD3 R15, PT, PT, R18.reuse, R27.reuse, RZ ;  /* 0x0000001b120f7210 */ /* 0x0c1fe20007ffe0ff */
[----:B------:R-:W-:Y:S02]  /*02e0*/  IMAD.WIDE.U32 R18, R18, 0x4, R12 ;  /* 0x0000000412127825 */ /* 0x000fe400078e000c */
[----:B------:R0:W2:Y:S04]  /*02f0*/  LDG.E R11, desc[UR8][R28.64] ;  /* 0x000000081c0b7981 */ /* 0x0000a8000c1e1900 */
[----:B------:R1:W4:Y:S04]  /*0300*/  LDG.E R26, desc[UR8][R18.64] ;  /* 0x00000008121a7981 */ /* 0x000328000c1e1900 */
[----:B------:R-:W4:Y:S01]  /*0310*/  LDG.E R22, desc[UR8][R20.64+0xc] ;  /* 0x00000c0814167981 */ /* 0x000f22000c1e1900 */
[----:B0-----:R-:W-:-:S03]  /*0320*/  IADD3 R28, PT, PT, R15, R27, RZ ;  /* 0x0000001b0f1c7210 */ /* 0x001fc60007ffe0ff */
[----:B------:R-:W4:Y:S04]  /*0330*/  LDG.E R10, desc[UR8][R20.64+0x10] ;  /* 0x00001008140a7981 */ /* 0x000f28000c1e1900 */
[----:B------:R-:W4:Y:S04]  /*0340*/  LDG.E R9, desc[UR8][R20.64+0x14] ;  /* 0x0000140814097981 */ /* 0x000f28000c1e1900 */
[----:B------:R-:W4:Y:S04]  /*0350*/  LDG.E R7, desc[UR8][R20.64+0x18] ;  /* 0x0000180814077981 */ /* 0x000f28000c1e1900 */
[----:B------:R0:W4:Y:S01]  /*0360*/  LDG.E R5, desc[UR8][R20.64+0x1c] ;  /* 0x00001c0814057981 */ /* 0x000122000c1e1900 */
[----:B---3-5:R-:W-:Y:S01]  /*0370*/  FFMA R25, R16, R14, R25 ;  /* 0x0000000e10197223 */ /* 0x028fe20000000019 */
[----:B------:R-:W-:-:S04]  /*0380*/  IMAD.WIDE.U32 R14, R15, 0x4, R12 ;  /* 0x000000040f0e7825 */ /* 0x000fc800078e000c */
[C-C-:B------:R-:W-:Y:S01]  /*0390*/  IMAD.WIDE.U32 R16, R28.reuse, 0x4, R12.reuse ;  /* 0x000000041c107825 */ /* 0x140fe200078e000c */
[-C--:B------:R-:W-:Y:S01]  /*03a0*/  IADD3 R28, PT, PT, R28, R27.reuse, RZ ;  /* 0x0000001b1c1c7210 */ /* 0x080fe20007ffe0ff */
[----:B------:R-:W3:Y:S03]  /*03b0*/  LDG.E R15, desc[UR8][R14.64] ;  /* 0x000000080e0f7981 */ /* 0x000ee6000c1e1900 */
[CC--:B-1----:R-:W-:Y:S01]  /*03c0*/  IADD3 R18, PT, PT, R28.reuse, R27.reuse, RZ ;  /* 0x0000001b1c127210 */ /* 0x0c2fe20007ffe0ff */
[--C-:B0-----:R-:W-:Y:S01]  /*03d0*/  IMAD.WIDE.U32 R20, R28, 0x4, R12.reuse ;  /* 0x000000041c147825 */ /* 0x101fe200078e000c */
[----:B------:R-:W3:Y:S02]  /*03e0*/  LDG.E R17, desc[UR8][R16.64] ;  /* 0x0000000810117981 */ /* 0x000ee4000c1e1900 */
[C---:B------:R-:W-:Y:S01]  /*03f0*/  IADD3 R27, PT, PT, R18.reuse, R27, RZ ;  /* 0x0000001b121b7210 */ /* 0x040fe20007ffe0ff */
[----:B------:R-:W-:-:S02]  /*0400*/  IMAD.WIDE.U32 R18, R18, 0x4, R12 ;  /* 0x0000000412127825 */ /* 0x000fc400078e000c */
[----:B------:R-:W3:Y:S02]  /*0410*/  LDG.E R20, desc[UR8][R20.64] ;  /* 0x0000000814147981 */ /* 0x000ee4000c1e1900 */
[----:B------:R-:W-:Y:S02]  /*0420*/  IMAD.WIDE.U32 R12, R27, 0x4, R12 ;  /* 0x000000041b0c7825 */ /* 0x000fe400078e000c */
[----:B------:R-:W3:Y:S04]  /*0430*/  LDG.E R18, desc[UR8][R18.64] ;  /* 0x0000000812127981 */ /* 0x000ee8000c1e1900 */
[----:B------:R-:W3:Y:S01]  /*0440*/  LDG.E R12, desc[UR8][R12.64] ;  /* 0x000000080c0c7981 */ /* 0x000ee2000c1e1900 */
[----:B--2---:R-:W-:Y:S01]  /*0450*/  FFMA R24, R24, R11, R25 ;  /* 0x0000000b18187223 */ /* 0x004fe20000000019 */
[----:B------:R-:W-:-:S03]  /*0460*/  UIADD3 UR4, UPT, UPT, UR4, 0x8, URZ ;  /* 0x0000000804047890 */ /* 0x000fc6000fffe0ff */
[----:B----4-:R-:W-:-:S03]  /*0470*/  FFMA R23, R23, R26, R24 ;  /* 0x0000001a17177223 */ /* 0x010fc60000000018 */
[----:B------:R-:W-:Y:S01]  /*0480*/  ISETP.NE.AND P1, PT, R4, UR4, PT ;  /* 0x0000000404007c0c */ /* 0x000fe2000bf25270 */
[----:B---3--:R-:W-:-:S04]  /*0490*/  FFMA R15, R22, R15, R23 ;  /* 0x0000000f160f7223 */ /* 0x008fc80000000017 */
[----:B------:R-:W-:-:S04]  /*04a0*/  FFMA R10, R10, R17, R15 ;  /* 0x000000110a0a7223 */ /* 0x000fc8000000000f */
[----:B------:R-:W-:-:S04]  /*04b0*/  FFMA R10, R9, R20, R10 ;  /* 0x00000014090a7223 */ /* 0x000fc8000000000a */
[----:B------:R-:W-:-:S04]  /*04c0*/  FFMA R10, R7, R18, R10 ;  /* 0x00000012070a7223 */ /* 0x000fc8000000000a */
[----:B------:R-:W-:Y:S01]  /*04d0*/  FFMA R25, R5, R12, R10 ;  /* 0x0000000c05197223 */ /* 0x000fe2000000000a */
[----:B------:R-:W-:Y:S06]  /*04e0*/  @P1 BRA `(.L_x_4) ;  /* 0xfffffffc00401947 */ /* 0x000fec000383ffff */
[----:B------:R-:W-:-:S07]  /*04f0*/  MOV R5, R4 ;  /* 0x0000000400057202 */ /* 0x000fce0000000f00 */
.L_x_3:
[----:B------:R-:W-:-:S13]  /*0500*/  ISETP.NE.AND P1, PT, R0, RZ, PT ;  /* 0x000000ff0000720c */ /* 0x000fda0003f25270 */
[----:B------:R-:W-:Y:S05]  /*0510*/  @!P1 BRA `(.L_x_5) ;  /* 0x0000000000e49947 */ /* 0x000fea0003800000 */
[----:B------:R-:W-:Y:S01]  /*0520*/  ISETP.NE.AND P1, PT, R2, RZ, PT ;  /* 0x000000ff0200720c */ /* 0x000fe20003f25270 */
[----:B------:R-:W-:-:S12]  /*0530*/  @!P0 BRA `(.L_x_6) ;  /* 0x0000000000688947 */ /* 0x000fd80003800000 */
[----:B------:R-:W0:Y:S01]  /*0540*/  LDC R22, c[0x0][0x400] ;  /* 0x00010000ff167b82 */ /* 0x000e220000000800 */
[----:B------:R-:W-:-:S07]  /*0550*/  IMAD R7, R3, R8, R5 ;  /* 0x0000000803077224 */ /* 0x000fce00078e0205 */
[----:B------:R-:W1:Y:S08]  /*0560*/  LDC.64 R10, c[0x0][0x390] ;  /* 0x0000e400ff0a7b82 */ /* 0x000e700000000a00 */
[----:B------:R-:W2:Y:S01]  /*0570*/  LDC.64 R12, c[0x0][0x380] ;  /* 0x0000e000ff0c7b82 */ /* 0x000ea20000000a00 */
[----:B0-----:R-:W-:-:S05]  /*0580*/  IMAD R19, R5, R22, R6 ;  /* 0x0000001605137224 */ /* 0x001fca00078e0206 */
[C---:B------:R-:W-:Y:S01]  /*0590*/  IADD3 R15, PT, PT, R19.reuse, R22, RZ ;  /* 0x00000016130f7210 */ /* 0x040fe20007ffe0ff */
[----:B-1----:R-:W-:-:S06]  /*05a0*/  IMAD.WIDE.U32 R18, R19, 0x4, R10 ;  /* 0x0000000413127825 */ /* 0x002fcc00078e000a */
[----:B------:R-:W3:Y:S01]  /*05b0*/  LDG.E R18, desc[UR8][R18.64] ;  /* 0x0000000812127981 */ /* 0x000ee2000c1e1900 */
[----:B--2---:R-:W-:Y:S01]  /*05c0*/  IMAD.WIDE R12, R7, 0x4, R12 ;  /* 0x00000004070c7825 */ /* 0x004fe200078e020c */
[----:B------:R-:W-:-:S03]  /*05d0*/  IADD3 R7, PT, PT, R15, R22, RZ ;  /* 0x000000160f077210 */ /* 0x000fc60007ffe0ff */
[--C-:B------:R-:W-:Y:S01]  /*05e0*/  IMAD.WIDE.U32 R14, R15, 0x4, R10.reuse ;  /* 0x000000040f0e7825 */ /* 0x100fe200078e000a */
[----:B------:R-:W3:Y:S01]  /*05f0*/  LDG.E R20, desc[UR8][R12.64] ;  /* 0x000000080c147981 */ /* 0x000ee2000c1e1900 */
[C---:B------:R-:W-:Y:S02]  /*0600*/  IADD3 R9, PT, PT, R7.reuse, R22, RZ ;  /* 0x0000001607097210 */ /* 0x040fe40007ffe0ff */
[--C-:B------:R-:W-:Y:S01]  /*0610*/  IMAD.WIDE.U32 R16, R7, 0x4, R10.reuse ;  /* 0x0000000407107825 */ /* 0x100fe200078e000a */
[----:B------:R-:W2:Y:S04]  /*0620*/  LDG.E R22, desc[UR8][R12.64+0x8] ;  /* 0x000008080c167981 */ /* 0x000ea8000c1e1900 */
[----:B------:R-:W4:Y:S01]  /*0630*/  LDG.E R14, desc[UR8][R14.64] ;  /* 0x000000080e0e7981 */ /* 0x000f22000c1e1900 */
[----:B------:R-:W-:-:S03]  /*0640*/  IMAD.WIDE.U32 R10, R9, 0x4, R10 ;  /* 0x00000004090a7825 */ /* 0x000fc600078e000a */
[----:B------:R-:W4:Y:S04]  /*0650*/  LDG.E R7, desc[UR8][R12.64+0x4] ;  /* 0x000004080c077981 */ /* 0x000f28000c1e1900 */
[----:B------:R-:W2:Y:S04]  /*0660*/  LDG.E R16, desc[UR8][R16.64] ;  /* 0x0000000810107981 */ /* 0x000ea8000c1e1900 */
[----:B------:R-:W2:Y:S04]  /*0670*/  LDG.E R24, desc[UR8][R12.64+0xc] ;  /* 0x00000c080c187981 */ /* 0x000ea8000c1e1900 */
[----:B------:R-:W2:Y:S01]  /*0680*/  LDG.E R10, desc[UR8][R10.64] ;  /* 0x000000080a0a7981 */ /* 0x000ea2000c1e1900 */
[----:B------:R-:W-:Y:S01]  /*0690*/  IADD3 R5, PT, PT, R5, 0x4, RZ ;  /* 0x0000000405057810 */ /* 0x000fe20007ffe0ff */
[----:B---3-5:R-:W-:-:S04]  /*06a0*/  FFMA R18, R20, R18, R25 ;  /* 0x0000001214127223 */ /* 0x028fc80000000019 */
[----:B----4-:R-:W-:-:S04]  /*06b0*/  FFMA R7, R7, R14, R18 ;  /* 0x0000000e07077223 */ /* 0x010fc80000000012 */
[----:B--2---:R-:W-:-:S04]  /*06c0*/  FFMA R7, R22, R16, R7 ;  /* 0x0000001016077223 */ /* 0x004fc80000000007 */
[----:B------:R-:W-:-:S07]  /*06d0*/  FFMA R25, R24, R10, R7 ;  /* 0x0000000a18197223 */ /* 0x000fce0000000007 */
.L_x_6:
[----:B------:R-:W-:Y:S05]  /*06e0*/  @!P1 BRA `(.L_x_5) ;  /* 0x0000000000709947 */ /* 0x000fea0003800000 */
[----:B------:R-:W-:Y:S02]  /*06f0*/  ISETP.NE.AND P1, PT, R2, 0x1, PT ;  /* 0x000000010200780c */ /* 0x000fe40003f25270 */
[----:B------:R-:W-:-:S11]  /*0700*/  LOP3.LUT P2, RZ, R8, 0x1, RZ, 0xc0, !PT ;  /* 0x0000000108ff7812 */ /* 0x000fd6000784c0ff */
[----:B------:R-:W0:Y:S01]  /*0710*/  @P1 LDC R16, c[0x0][0x400] ;  /* 0x00010000ff101b82 */ /* 0x000e220000000800 */
[----:B------:R-:W-:-:S07]  /*0720*/  @P1 IMAD R9, R3, R8, R5 ;  /* 0x0000000803091224 */ /* 0x000fce00078e0205 */
[----:B------:R-:W1:Y:S08]  /*0730*/  @P1 LDC.64 R10, c[0x0][0x390] ;  /* 0x0000e400ff0a1b82 */ /* 0x000e700000000a00 */
[----:B------:R-:W2:Y:S08]  /*0740*/  @P1 LDC.64 R18, c[0x0][0x380] ;  /* 0x0000e000ff121b82 */ /* 0x000eb00000000a00 */
[----:B------:R-:W3:Y:S01]  /*0750*/  @P2 LDC R7, c[0x0][0x400] ;  /* 0x00010000ff072b82 */ /* 0x000ee20000000800 */
[C---:B0-----:R-:W-:Y:S01]  /*0760*/  @P1 IMAD R17, R5.reuse, R16, R6 ;  /* 0x0000001005111224 */ /* 0x041fe200078e0206 */
[----:B------:R-:W-:-:S04]  /*0770*/  @P1 IADD3 R5, PT, PT, R5, 0x2, RZ ;  /* 0x0000000205051810 */ /* 0x000fc80007ffe0ff */
[C---:B------:R-:W-:Y:S02]  /*0780*/  @P1 IADD3 R21, PT, PT, R17.reuse, R16, RZ ;  /* 0x0000001011151210 */ /* 0x040fe40007ffe0ff */
[----:B------:R-:W0:Y:S01]  /*0790*/  @P2 LDC.64 R12, c[0x0][0x380] ;  /* 0x0000e000ff0c2b82 */ /* 0x000e220000000a00 */
[----:B-1----:R-:W-:-:S04]  /*07a0*/  @P1 IMAD.WIDE.U32 R16, R17, 0x4, R10 ;  /* 0x0000000411101825 */ /* 0x002fc800078e000a */
[----:B------:R-:W-:Y:S02]  /*07b0*/  @P1 IMAD.WIDE.U32 R10, R21, 0x4, R10 ;  /* 0x00000004150a1825 */ /* 0x000fe400078e000a */
[----:B------:R-:W4:Y:S01]  /*07c0*/  @P1 LDG.E R16, desc[UR8][R16.64] ;  /* 0x0000000810101981 */ /* 0x000f22000c1e1900 */
[----:B------:R-:W1:Y:S01]  /*07d0*/  @P2 LDC.64 R14, c[0x0][0x390] ;  /* 0x0000e400ff0e2b82 */ /* 0x000e620000000a00 */
[----:B--2---:R-:W-:Y:S02]  /*07e0*/  @P1 IMAD.WIDE R18, R9, 0x4, R18 ;  /* 0x0000000409121825 */ /* 0x004fe400078e0212 */
[----:B------:R-:W2:Y:S02]  /*07f0*/  @P1 LDG.E R10, desc[UR8][R10.64] ;  /* 0x000000080a0a1981 */ /* 0x000ea4000c1e1900 */
[----:B------:R-:W-:Y:S02]  /*0800*/  @P2 IMAD R9, R3, R8, R5 ;  /* 0x0000000803092224 */ /* 0x000fe400078e0205 */
[----:B------:R-:W4:Y:S01]  /*0810*/  @P1 LDG.E R8, desc[UR8][R18.64] ;  /* 0x0000000812081981 */ /* 0x000f22000c1e1900 */
[----:B---3--:R-:W-:-:S03]  /*0820*/  @P2 IMAD R7, R5, R7, R6 ;  /* 0x0000000705072224 */ /* 0x008fc600078e0206 */
[----:B------:R-:W2:Y:S01]  /*0830*/  @P1 LDG.E R5, desc[UR8][R18.64+0x4] ;  /* 0x0000040812051981 */ /* 0x000ea2000c1e1900 */
[----:B0-----:R-:W-:-:S06]  /*0840*/  @P2 IMAD.WIDE R12, R9, 0x4, R12 ;  /* 0x00000004090c2825 */ /* 0x001fcc00078e020c */
[----:B------:R-:W3:Y:S01]  /*0850*/  @P2 LDG.E R12, desc[UR8][R12.64] ;  /* 0x000000080c0c2981 */ /* 0x000ee2000c1e1900 */
[----:B-1----:R-:W-:-:S06]  /*0860*/  @P2 IMAD.WIDE.U32 R14, R7, 0x4, R14 ;  /* 0x00000004070e2825 */ /* 0x002fcc00078e000e */
[----:B------:R-:W3:Y:S01]  /*0870*/  @P2 LDG.E R14, desc[UR8][R14.64] ;  /* 0x000000080e0e2981 */ /* 0x000ee2000c1e1900 */
[----:B----45:R-:W-:-:S04]  /*0880*/  @P1 FFMA R8, R8, R16, R25 ;  /* 0x0000001008081223 */ /* 0x030fc80000000019 */
[----:B--2---:R-:W-:-:S04]  /*0890*/  @P1 FFMA R25, R5, R10, R8 ;  /* 0x0000000a05191223 */ /* 0x004fc80000000008 */
[----:B---3--:R-:W-:-:S07]  /*08a0*/  @P2 FFMA R25, R12, R14, R25 ;  /* 0x0000000e0c192223 */ /* 0x008fce0000000019 */
.L_x_5:
[----:B------:R-:W0:Y:S01]  /*08b0*/  LDC R8, c[0x0][0x400] ;  /* 0x00010000ff087b82 */ /* 0x000e220000000800 */
[----:B-----5:R-:W-:-:S07]  /*08c0*/  FMNMX R25, RZ, R25, !PT ;  /* 0x00000019ff197209 */ /* 0x020fce0007800000 */
[----:B------:R-:W1:Y:S01]  /*08d0*/  LDC.64 R10, c[0x0][0x3b0] ;  /* 0x0000ec00ff0a7b82 */ /* 0x000e620000000a00 */
[----:B0-----:R-:W-:Y:S01]  /*08e0*/  IMAD R5, R3, R8, R6 ;  /* 0x0000000803057224 */ /* 0x001fe200078e0206 */
[----:B------:R-:W-:-:S04]  /*08f0*/  IADD3 R6, PT, PT, R6, 0x1, RZ ;  /* 0x0000000106067810 */ /* 0x000fc80007ffe0ff */
[----:B------:R-:W-:Y:S01]  /*0900*/  ISETP.NE.AND P1, PT, R6, R8, PT ;  /* 0x000000080600720c */ /* 0x000fe20003f25270 */
[----:B-1----:R-:W-:-:S05]  /*0910*/  IMAD.WIDE R10, R5, 0x4, R10 ;  /* 0x00000004050a7825 */ /* 0x002fca00078e020a */
[----:B------:R0:W-:Y:S07]  /*0920*/  STG.E desc[UR8][R10.64], R25 ;  /* 0x000000190a007986 */ /* 0x0001ee000c101908 */
[----:B------:R-:W-:Y:S05]  /*0930*/  @!P1 BRA `(.L_x_1) ;  /* 0x0000000800249947 */ /* 0x000fea0003800000 */
[----:B------:R-:W-:Y:S05]  /*0940*/  BRA `(.L_x_7) ;  /* 0xfffffff800087947 */ /* 0x000fea000383ffff */
.L_x_2:
[C---:B------:R-:W-:Y:S02]  /*0950*/  IADD3 R0, PT, PT, R8.reuse, -0x1, RZ ;  /* 0xffffffff08007810 */ /* 0x040fe40007ffe0ff */
[----:B------:R-:W-:Y:S02]  /*0960*/  LOP3.LUT R10, R8, 0xf, RZ, 0xc0, !PT ;  /* 0x0000000f080a7812 */ /* 0x000fe400078ec0ff */
[----:B------:R-:W-:Y:S01]  /*0970*/  ISETP.GE.U32.AND P0, PT, R0, 0xf, PT ;  /* 0x0000000f0000780c */ /* 0x000fe20003f06070 */
[----:B------:R-:W-:Y:S01]  /*0980*/  HFMA2 R0, -RZ, RZ, 0, 0 ;  /* 0x00000000ff007431 */ /* 0x000fe200000001ff */
[----:B------:R-:W-:-:S11]  /*0990*/  ISETP.NE.AND P1, PT, R10, RZ, PT ;  /* 0x000000ff0a00720c */ /* 0x000fd60003f25270 */
[----:B------:R-:W-:Y:S05]  /*09a0*/  @!P0 BRA `(.L_x_8) ;  /* 0x0000000000e88947 */ /* 0x000fea0003800000 */
[----:B------:R-:W-:Y:S02]  /*09b0*/  LOP3.LUT R0, R8, 0x7ffffff0, RZ, 0xc0, !PT ;  /* 0x7ffffff008007812 */ /* 0x000fe400078ec0ff */
[----:B------:R-:W-:-:S07]  /*09c0*/  MOV R9, RZ ;  /* 0x000000ff00097202 */ /* 0x000fce0000000f00 */
.L_x_9:
[----:B0-----:R-:W0:Y:S08]  /*09d0*/  LDC.64 R4, c[0x0][0x398] ;  /* 0x0000e600ff047b82 */ /* 0x001e300000000a00 */
[----:B------:R-:W1:Y:S01]  /*09e0*/  LDC.64 R6, c[0x0][0x3b0] ;  /* 0x0000ec00ff067b82 */ /* 0x000e620000000a00 */
[----:B0-----:R-:W-:-:S05]  /*09f0*/  IMAD.WIDE.U32 R4, R9, 0x4, R4 ;  /* 0x0000000409047825 */ /* 0x001fca00078e0004 */
[----:B------:R-:W2:Y:S01]  /*0a00*/  LDG.E R2, desc[UR8][R4.64] ;  /* 0x0000000804027981 */ /* 0x000ea2000c1e1900 */
[----:B------:R-:W-:-:S04]  /*0a10*/  IMAD R11, R3, R8, R9 ;  /* 0x00000008030b7224 */ /* 0x000fc800078e0209 */
[----:B-1----:R-:W-:Y:S01]  /*0a20*/  IMAD.WIDE R6, R11, 0x4, R6 ;  /* 0x000000040b067825 */ /* 0x002fe200078e0206 */
[----:B--2---:R-:W-:-:S05]  /*0a30*/  FMNMX R11, RZ, R2, !PT ;  /* 0x00000002ff0b7209 */ /* 0x004fca0007800000 */
[----:B------:R0:W-:Y:S04]  /*0a40*/  STG.E desc[UR8][R6.64], R11 ;  /* 0x0000000b06007986 */ /* 0x0001e8000c101908 */
[----:B------:R-:W2:Y:S02]  /*0a50*/  LDG.E R2, desc[UR8][R4.64+0x4] ;  /* 0x0000040804027981 */ /* 0x000ea4000c1e1900 */
[----:B--2---:R-:W-:-:S05]  /*0a60*/  FMNMX R13, RZ, R2, !PT ;  /* 0x00000002ff0d7209 */ /* 0x004fca0007800000 */
[----:B------:R1:W-:Y:S04]  /*0a70*/  STG.E desc[UR8][R6.64+0x4], R13 ;  /* 0x0000040d06007986 */ /* 0x0003e8000c101908 */
[----:B------:R-:W2:Y:S02]  /*0a80*/  LDG.E R2, desc[UR8][R4.64+0x8] ;  /* 0x0000080804027981 */ /* 0x000ea4000c1e1900 */
[----:B--2---:R-:W-:-:S05]  /*0a90*/  FMNMX R15, RZ, R2, !PT ;  /* 0x00000002ff0f7209 */ /* 0x004fca0007800000 */
[----:B------:R2:W-:Y:S04]  /*0aa0*/  STG.E desc[UR8][R6.64+0x8], R15 ;  /* 0x0000080f06007986 */ /* 0x0005e8000c101908 */
[----:B------:R-:W3:Y:S02]  /*0ab0*/  LDG.E R2, desc[UR8][R4.64+0xc] ;  /* 0x00000c0804027981 */ /* 0x000ee4000c1e1900 */
[----:B---3--:R-:W-:-:S05]  /*0ac0*/  FMNMX R17, RZ, R2, !PT ;  /* 0x00000002ff117209 */ /* 0x008fca0007800000 */
[----:B------:R3:W-:Y:S04]  /*0ad0*/  STG.E desc[UR8][R6.64+0xc], R17 ;  /* 0x00000c1106007986 */ /* 0x0007e8000c101908 */
[----:B------:R-:W0:Y:S02]  /*0ae0*/  LDG.E R2, desc[UR8][R4.64+0x10] ;  /* 0x0000100804027981 */ /* 0x000e24000c1e1900 */
[----:B0-----:R-:W-:-:S05]  /*0af0*/  FMNMX R11, RZ, R2, !PT ;  /* 0x00000002ff0b7209 */ /* 0x001fca0007800000 */
[----:B------:R0:W-:Y:S04]  /*0b00*/  STG.E desc[UR8][R6.64+0x10], R11 ;  /* 0x0000100b06007986 */ /* 0x0001e8000c101908 */
[----:B------:R-:W1:Y:S02]  /*0b10*/  LDG.E R2, desc[UR8][R4.64+0x14] ;  /* 0x0000140804027981 */ /* 0x000e64000c1e1900 */
[----:B-1----:R-:W-:-:S05]  /*0b20*/  FMNMX R13, RZ, R2, !PT ;  /* 0x00000002ff0d7209 */ /* 0x002fca0007800000 */
        /* <DEDUP_REMOVED lines=28> */
[----:B------:R-:W3:Y:S01]  /*0cf0*/  LDG.E R2, desc[UR8][R4.64+0x3c] ;  /* 0x00003c0804027981 */ /* 0x000ee2000c1e1900 */
[----:B------:R-:W-:-:S04]  /*0d00*/  IADD3 R9, PT, PT, R9, 0x10, RZ ;  /* 0x0000001009097810 */ /* 0x000fc80007ffe0ff */
[----:B------:R-:W-:Y:S02]  /*0d10*/  ISETP.NE.AND P0, PT, R9, R0, PT ;  /* 0x000000000900720c */ /* 0x000fe40003f05270 */
[----:B---3--:R-:W-:-:S05]  /*0d20*/  FMNMX R17, RZ, R2, !PT ;  /* 0x00000002ff117209 */ /* 0x008fca0007800000 */
[----:B------:R0:W-:Y:S06]  /*0d30*/  STG.E desc[UR8][R6.64+0x3c], R17 ;  /* 0x00003c1106007986 */ /* 0x0001ec000c101908 */
[----:B------:R-:W-:Y:S05]  /*0d40*/  @P0 BRA `(.L_x_9) ;  /* 0xfffffffc00200947 */ /* 0x000fea000383ffff */
.L_x_8:
[----:B------:R-:W-:Y:S05]  /*0d50*/  @!P1 BRA `(.L_x_1) ;  /* 0x00000004001c9947 */ /* 0x000fea0003800000 */
[----:B------:R-:W-:Y:S02]  /*0d60*/  ISETP.GE.U32.AND P0, PT, R10, 0x8, PT ;  /* 0x000000080a00780c */ /* 0x000fe40003f06070 */
[----:B------:R-:W-:-:S04]  /*0d70*/  LOP3.LUT R12, R8, 0x7, RZ, 0xc0, !PT ;  /* 0x00000007080c7812 */ /* 0x000fc800078ec0ff */
[----:B------:R-:W-:-:S07]  /*0d80*/  ISETP.NE.AND P1, PT, R12, RZ, PT ;  /* 0x000000ff0c00720c */ /* 0x000fce0003f25270 */
[----:B------:R-:W-:Y:S06]  /*0d90*/  @!P0 BRA `(.L_x_10) ;  /* 0x0000000000788947 */ /* 0x000fec0003800000 */
[----:B------:R-:W1:Y:S08]  /*0da0*/  LDC.64 R4, c[0x0][0x398] ;  /* 0x0000e600ff047b82 */ /* 0x000e700000000a00 */
[----:B0-----:R-:W0:Y:S01]  /*0db0*/  LDC.64 R6, c[0x0][0x3b0] ;  /* 0x0000ec00ff067b82 */ /* 0x001e220000000a00 */
[----:B-1----:R-:W-:-:S05]  /*0dc0*/  IMAD.WIDE.U32 R4, R0, 0x4, R4 ;  /* 0x0000000400047825 */ /* 0x002fca00078e0004 */
[----:B------:R-:W2:Y:S01]  /*0dd0*/  LDG.E R2, desc[UR8][R4.64] ;  /* 0x0000000804027981 */ /* 0x000ea2000c1e1900 */
[----:B------:R-:W-:-:S04]  /*0de0*/  IMAD R9, R3, R8, R0 ;  /* 0x0000000803097224 */ /* 0x000fc800078e0200 */
[----:B0-----:R-:W-:Y:S01]  /*0df0*/  IMAD.WIDE R6, R9, 0x4, R6 ;  /* 0x0000000409067825 */ /* 0x001fe200078e0206 */
        /* <DEDUP_REMOVED lines=21> */
[----:B------:R-:W-:Y:S02]  /*0f50*/  IADD3 R0, PT, PT, R0, 0x8, RZ ;  /* 0x0000000800007810 */ /* 0x000fe40007ffe0ff */
[----:B---3--:R-:W-:-:S05]  /*0f60*/  FMNMX R15, RZ, R2, !PT ;  /* 0x00000002ff0f7209 */ /* 0x008fca0007800000 */
[----:B------:R4:W-:Y:S02]  /*0f70*/  STG.E desc[UR8][R6.64+0x1c], R15 ;  /* 0x00001c0f06007986 */ /* 0x0009e4000c101908 */
.L_x_10:
[----:B------:R-:W-:Y:S05]  /*0f80*/  @!P1 BRA `(.L_x_1) ;  /* 0x0000000000909947 */ /* 0x000fea0003800000 */
[----:B------:R-:W-:Y:S02]  /*0f90*/  ISETP.GE.U32.AND P0, PT, R12, 0x4, PT ;  /* 0x000000040c00780c */ /* 0x000fe40003f06070 */
[----:B------:R-:W-:-:S04]  /*0fa0*/  LOP3.LUT R14, R8, 0x3, RZ, 0xc0, !PT ;  /* 0x00000003080e7812 */ /* 0x000fc800078ec0ff */
[----:B------:R-:W-:-:S07]  /*0fb0*/  ISETP.NE.AND P1, PT, R14, RZ, PT ;  /* 0x000000ff0e00720c */ /* 0x000fce0003f25270 */
[----:B------:R-:W-:Y:S06]  /*0fc0*/  @!P0 BRA `(.L_x_11) ;  /* 0x0000000000488947 */ /* 0x000fec0003800000 */
[----:B0---4-:R-:W0:Y:S08]  /*0fd0*/  LDC.64 R6, c[0x0][0x398] ;  /* 0x0000e600ff067b82 */ /* 0x011e300000000a00 */
        /* <DEDUP_REMOVED lines=13> */
[----:B------:R-:W2:Y:S01]  /*10b0*/  LDG.E R2, desc[UR8][R6.64+0xc] ;  /* 0x00000c0806027981 */ /* 0x000ea2000c1e1900 */
[----:B------:R-:W-:Y:S02]  /*10c0*/  IADD3 R0, PT, PT, R0, 0x4, RZ ;  /* 0x0000000400007810 */ /* 0x000fe40007ffe0ff */
[----:B--2---:R-:W-:-:S05]  /*10d0*/  FMNMX R15, RZ, R2, !PT ;  /* 0x00000002ff0f7209 */ /* 0x004fca0007800000 */
[----:B------:R1:W-:Y:S02]  /*10e0*/  STG.E desc[UR8][R4.64+0xc], R15 ;  /* 0x00000c0f04007986 */ /* 0x0003e4000c101908 */
.L_x_11:
[----:B------:R-:W-:Y:S05]  /*10f0*/  @!P1 BRA `(.L_x_1) ;  /* 0x0000000000349947 */ /* 0x000fea0003800000 */
[----:B01--4-:R-:W0:Y:S01]  /*1100*/  LDC.64 R12, c[0x0][0x3b0] ;  /* 0x0000ec00ff0c7b82 */ /* 0x013e220000000a00 */
[----:B------:R-:W-:-:S07]  /*1110*/  UMOV UR4, URZ ;  /* 0x000000ff00047c82 */ /* 0x000fce0008000000 */
[----:B------:R-:W1:Y:S02]  /*1120*/  LDC.64 R10, c[0x0][0x398] ;  /* 0x0000e600ff0a7b82 */ /* 0x000e640000000a00 */
.L_x_12:
[----:B-1----:R-:W-:-:S06]  /*1130*/  IMAD.WIDE.U32 R4, R0, 0x4, R10 ;  /* 0x0000000400047825 */ /* 0x002fcc00078e000a */
[----:B--2---:R-:W2:Y:S01]  /*1140*/  LDG.E R4, desc[UR8][R4.64] ;  /* 0x0000000804047981 */ /* 0x004ea2000c1e1900 */
[----:B------:R-:W-:Y:S01]  /*1150*/  IMAD R7, R3, R8, R0 ;  /* 0x0000000803077224 */ /* 0x000fe200078e0200 */
[----:B------:R-:W-:Y:S01]  /*1160*/  UIADD3 UR4, UPT, UPT, UR4, 0x1, URZ ;  /* 0x0000000104047890 */ /* 0x000fe2000fffe0ff */
[----:B------:R-:W-:Y:S02]  /*1170*/  IADD3 R0, PT, PT, R0, 0x1, RZ ;  /* 0x0000000100007810 */ /* 0x000fe40007ffe0ff */
[----:B0-----:R-:W-:-:S03]  /*1180*/  IMAD.WIDE R6, R7, 0x4, R12 ;  /* 0x0000000407067825 */ /* 0x001fc600078e020c */
[----:B------:R-:W-:Y:S02]  /*1190*/  ISETP.NE.AND P0, PT, R14, UR4, PT ;  /* 0x000000040e007c0c */ /* 0x000fe4000bf05270 */
[----:B--2---:R-:W-:-:S05]  /*11a0*/  FMNMX R9, RZ, R4, !PT ;  /* 0x00000004ff097209 */ /* 0x004fca0007800000 */
[----:B------:R2:W-:Y:S06]  /*11b0*/  STG.E desc[UR8][R6.64], R9 ;  /* 0x0000000906007986 */ /* 0x0005ec000c101908 */
[----:B------:R-:W-:Y:S05]  /*11c0*/  @P0 BRA `(.L_x_12) ;  /* 0xfffffffc00d80947 */ /* 0x000fea000383ffff */
.L_x_1:
[----:B------:R-:W3:Y:S02]  /*11d0*/  LDCU UR5, c[0x0][0x404] ;  /* 0x00008080ff0577ac */ /* 0x000ee40008000800 */
[----:B---3--:R-:W-:-:S09]  /*11e0*/  UISETP.GE.AND UP0, UPT, UR5, 0x1, UPT ;  /* 0x000000010500788c */ /* 0x008fd2000bf06270 */
[----:B------:R-:W-:Y:S05]  /*11f0*/  BRA.U !UP0, `(.L_x_13) ;  /* 0x0000000d08c87547 */ /* 0x000fea000b800000 */
[----:B------:R-:W-:-:S13]  /*1200*/  ISETP.GE.AND P0, PT, R8, 0x1, PT ;  /* 0x000000010800780c */ /* 0x000fda0003f06270 */
[----:B------:R-:W-:Y:S05]  /*1210*/  @!P0 BRA `(.L_x_14) ;  /* 0x0000000800108947 */ /* 0x000fea0003800000 */
[C---:B------:R-:W-:Y:S01]  /*1220*/  LOP3.LUT R0, R8.reuse, 0x7, RZ, 0xc0, !PT ;  /* 0x0000000708007812 */ /* 0x040fe200078ec0ff */
[----:B0-2-4-:R-:W-:Y:S01]  /*1230*/  HFMA2 R6, -RZ, RZ, 0, 0 ;  /* 0x00000000ff067431 */ /* 0x015fe200000001ff */
[----:B-1----:R-:W-:Y:S02]  /*1240*/  LOP3.LUT R4, R8, 0x3, RZ, 0xc0, !PT ;  /* 0x0000000308047812 */ /* 0x002fe400078ec0ff */
[----:B------:R-:W-:Y:S02]  /*1250*/  IADD3 R2, PT, PT, R0, -0x1, RZ ;  /* 0xffffffff00027810 */ /* 0x000fe40007ffe0ff */
[----:B------:R-:W-:Y:S02]  /*1260*/  LOP3.LUT R5, R8, 0x7ffffff8, RZ, 0xc0, !PT ;  /* 0x7ffffff808057812 */ /* 0x000fe400078ec0ff */
[----:B------:R-:W-:Y:S02]  /*1270*/  ISETP.GE.U32.AND P0, PT, R2, 0x3, PT ;  /* 0x000000030200780c */ /* 0x000fe40003f06070 */
[----:B------:R-:W-:-:S11]  /*1280*/  IADD3 R2, PT, PT, R8, -0x1, RZ ;  /* 0xffffffff08027810 */ /* 0x000fd60007ffe0ff */
.L_x_19:
[----:B0-----:R-:W0:Y:S02]  /*1290*/  LDC.64 R8, c[0x0][0x3a8] ;  /* 0x0000ea00ff087b82 */ /* 0x001e240000000a00 */
[----:B0-----:R-:W-:-:S06]  /*12a0*/  IMAD.WIDE.U32 R8, R6, 0x4, R8 ;  /* 0x0000000406087825 */ /* 0x001fcc00078e0008 */
[----:B------:R0:W5:Y:S01]  /*12b0*/  LDG.E R8, desc[UR8][R8.64] ;  /* 0x0000000808087981 */ /* 0x000162000c1e1900 */
[----:B------:R-:W-:Y:S02]  /*12c0*/  ISETP.GE.U32.AND P1, PT, R2, 0x7, PT ;  /* 0x000000070200780c */ /* 0x000fe40003f26070 */
[----:B------:R-:W-:-:S11]  /*12d0*/  MOV R7, RZ ;  /* 0x000000ff00077202 */ /* 0x000fd60000000f00 */
[----:B0-----:R-:W-:Y:S05]  /*12e0*/  @!P1 BRA `(.L_x_15) ;  /* 0x0000000000c89947 */ /* 0x001fea0003800000 */
[----:B------:R-:W-:-:S05]  /*12f0*/  UMOV UR4, URZ ;  /* 0x000000ff00047c82 */ /* 0x000fca0008000000 */
.L_x_16:
[----:B------:R-:W0:Y:S08]  /*1300*/  LDC.64 R12, c[0x0][0x400] ;  /* 0x00010000ff0c7b82 */ /* 0x000e300000000a00 */
[----:B------:R-:W1:Y:S08]  /*1310*/  LDC.64 R10, c[0x0][0x3a0] ;  /* 0x0000e800ff0a7b82 */ /* 0x000e700000000a00 */
[----:B------:R-:W2:Y:S01]  /*1320*/  LDC.64 R18, c[0x0][0x3b0] ;  /* 0x0000ec00ff127b82 */ /* 0x000ea20000000a00 */
[----:B0-----:R-:W-:-:S02]  /*1330*/  IMAD R9, R13, UR4, R6 ;  /* 0x000000040d097c24 */ /* 0x001fc4000f8e0206 */
[----:B------:R-:W-:Y:S02]  /*1340*/  IMAD R7, R3, R12, UR4 ;  /* 0x0000000403077e24 */ /* 0x000fe4000f8e020c */
        /* <DEDUP_REMOVED lines=44> */
.L_x_15:
[----:B------:R-:W-:-:S13]  /*1610*/  ISETP.NE.AND P1, PT, R0, RZ, PT ;  /* 0x000000ff0000720c */ /* 0x000fda0003f25270 */
[----:B------:R-:W-:Y:S05]  /*1620*/  @!P1 BRA `(.L_x_17) ;  /* 0x0000000000e89947 */ /* 0x000fea0003800000 */
[----:B------:R-:W-:Y:S01]  /*1630*/  ISETP.NE.AND P1, PT, R4, RZ, PT ;  /* 0x000000ff0400720c */ /* 0x000fe20003f25270 */
[----:B------:R-:W-:-:S12]  /*1640*/  @!P0 BRA `(.L_x_18) ;  /* 0x0000000000688947 */ /* 0x000fd80003800000 */
[----:B------:R-:W0:Y:S08]  /*1650*/  LDC.64 R16, c[0x0][0x400] ;  /* 0x00010000ff107b82 */ /* 0x000e300000000a00 */
[----:B------:R-:W1:Y:S08]  /*1660*/  LDC.64 R12, c[0x0][0x3a0] ;  /* 0x0000e800ff0c7b82 */ /* 0x000e700000000a00 */
[----:B------:R-:W2:Y:S01]  /*1670*/  LDC.64 R10, c[0x0][0x3b0] ;  /* 0x0000ec00ff0a7b82 */ /* 0x000ea20000000a00 */
[----:B0-----:R-:W-:-:S02]  /*1680*/  IMAD R18, R7, R17, R6 ;  /* 0x0000001107127224 */ /* 0x001fc400078e0206 */
[----:B------:R-:W-:-:S03]  /*1690*/  IMAD R9, R3, R16, R7 ;  /* 0x0000001003097224 */ /* 0x000fc600078e0207 */
[C---:B------:R-:W-:Y:S01]  /*16a0*/  IADD3 R14, PT, PT, R18.reuse, R17, RZ ;  /* 0x00000011120e7210 */ /* 0x040fe20007ffe0ff */
[----:B-1----:R-:W-:-:S03]  /*16b0*/  IMAD.WIDE.U32 R18, R18, 0x4, R12 ;  /* 0x0000000412127825 */ /* 0x002fc600078e000c */
[C---:B------:R-:W-:Y:S01]  /*16c0*/  IADD3 R16, PT, PT, R14.reuse, R17, RZ ;  /* 0x000000110e107210 */ /* 0x040fe20007ffe0ff */
[----:B------:R-:W-:-:S04]  /*16d0*/  IMAD.WIDE.U32 R14, R14, 0x4, R12 ;  /* 0x000000040e0e7825 */ /* 0x000fc800078e000c */
[----:B--2---:R-:W-:Y:S01]  /*16e0*/  IMAD.WIDE R10, R9, 0x4, R10 ;  /* 0x00000004090a7825 */ /* 0x004fe200078e020a */
[----:B------:R-:W2:Y:S01]  /*16f0*/  LDG.E R18, desc[UR8][R18.64] ;  /* 0x0000000812127981 */ /* 0x000ea2000c1e1900 */
[----:B------:R-:W-:-:S03]  /*1700*/  IADD3 R17, PT, PT, R16, R17, RZ ;  /* 0x0000001110117210 */ /* 0x000fc60007ffe0ff */
[----:B------:R-:W2:Y:S01]  /*1710*/  LDG.E R9, desc[UR8][R10.64] ;  /* 0x000000080a097981 */ /* 0x000ea2000c1e1900 */
[----:B------:R-:W-:-:S03]  /*1720*/  IMAD.WIDE.U32 R20, R16, 0x4, R12 ;  /* 0x0000000410147825 */ /* 0x000fc600078e000c */
[----:B------:R-:W3:Y:S01]  /*1730*/  LDG.E R14, desc[UR8][R14.64] ;  /* 0x000000080e0e7981 */ /* 0x000ee2000c1e1900 */
[----:B------:R-:W-:-:S03]  /*1740*/  IMAD.WIDE.U32 R12, R17, 0x4, R12 ;  /* 0x00000004110c7825 */ /* 0x000fc600078e000c */
[----:B------:R-:W3:Y:S04]  /*1750*/  LDG.E R16, desc[UR8][R10.64+0x4] ;  /* 0x000004080a107981 */ /* 0x000ee8000c1e1900 */
[----:B------:R-:W4:Y:S04]  /*1760*/  LDG.E R20, desc[UR8][R20.64] ;  /* 0x0000000814147981 */ /* 0x000f28000c1e1900 */
[----:B------:R-:W4:Y:S04]  /*1770*/  LDG.E R22, desc[UR8][R10.64+0x8] ;  /* 0x000008080a167981 */ /* 0x000f28000c1e1900 */
[----:B------:R-:W4:Y:S04]  /*1780*/  LDG.E R24, desc[UR8][R10.64+0xc] ;  /* 0x00000c080a187981 */ /* 0x000f28000c1e1900 */
[----:B------:R-:W4:Y:S01]  /*1790*/  LDG.E R12, desc[UR8][R12.64] ;  /* 0x000000080c0c7981 */ /* 0x000f22000c1e1900 */
[----:B------:R-:W-:Y:S01]  /*17a0*/  IADD3 R7, PT, PT, R7, 0x4, RZ ;  /* 0x0000000407077810 */ /* 0x000fe20007ffe0ff */
[----:B--2--5:R-:W-:-:S04]  /*17b0*/  FFMA R9, R9, R18, R8 ;  /* 0x0000001209097223 */ /* 0x024fc80000000008 */
[----:B---3--:R-:W-:-:S04]  /*17c0*/  FFMA R9, R16, R14, R9 ;  /* 0x0000000e10097223 */ /* 0x008fc80000000009 */
[----:B----4-:R-:W-:-:S04]  /*17d0*/  FFMA R9, R22, R20, R9 ;  /* 0x0000001416097223 */ /* 0x010fc80000000009 */
[----:B------:R-:W-:-:S07]  /*17e0*/  FFMA R8, R24, R12, R9 ;  /* 0x0000000c18087223 */ /* 0x000fce0000000009 */
.L_x_18:
[----:B------:R-:W-:Y:S05]  /*17f0*/  @!P1 BRA `(.L_x_17) ;  /* 0x0000000000749947 */ /* 0x000fea0003800000 */
[----:B------:R-:W0:Y:S01]  /*1800*/  LDC R20, c[0x0][0x400] ;  /* 0x00010000ff147b82 */ /* 0x000e220000000800 */
[----:B------:R-:W-:-:S13]  /*1810*/  ISETP.NE.AND P1, PT, R4, 0x1, PT ;  /* 0x000000010400780c */ /* 0x000fda0003f25270 */
[----:B------:R-:W1:Y:S08]  /*1820*/  @P1 LDC.64 R14, c[0x0][0x400] ;  /* 0x00010000ff0e1b82 */ /* 0x000e700000000a00 */
[----:B------:R-:W2:Y:S01]  /*1830*/  @P1 LDC.64 R16, c[0x0][0x3a0] ;  /* 0x0000e800ff101b82 */ /* 0x000ea20000000a00 */
[----:B0-----:R-:W-:-:S07]  /*1840*/  LOP3.LUT P2, RZ, R20, 0x1, RZ, 0xc0, !PT ;  /* 0x0000000114ff7812 */ /* 0x001fce000784c0ff */
[----:B------:R-:W0:Y:S08]  /*1850*/  @P1 LDC.64 R18, c[0x0][0x3b0] ;  /* 0x0000ec00ff121b82 */ /* 0x000e300000000a00 */
[----:B------:R-:W3:Y:S01]  /*1860*/  @P2 LDC R9, c[0x0][0x404] ;  /* 0x00010100ff092b82 */ /* 0x000ee20000000800 */
[----:B-1----:R-:W-:Y:S02]  /*1870*/  @P1 IMAD R22, R7, R15, R6 ;  /* 0x0000000f07161224 */ /* 0x002fe400078e0206 */
[----:B------:R-:W-:Y:S01]  /*1880*/  @P1 IMAD R21, R3, R14, R7 ;  /* 0x0000000e03151224 */ /* 0x000fe200078e0207 */
[----:B------:R-:W-:-:S02]  /*1890*/  @P1 IADD3 R7, PT, PT, R7, 0x2, RZ ;  /* 0x0000000207071810 */ /* 0x000fc40007ffe0ff */
[C---:B------:R-:W-:Y:S02]  /*18a0*/  @P1 IADD3 R23, PT, PT, R22.reuse, R15, RZ ;  /* 0x0000000f16171210 */ /* 0x040fe40007ffe0ff */
[----:B------:R-:W1:Y:S01]  /*18b0*/  @P2 LDC.64 R12, c[0x0][0x3b0] ;  /* 0x0000ec00ff0c2b82 */ /* 0x000e620000000a00 */
[----:B--2---:R-:W-:-:S04]  /*18c0*/  @P1 IMAD.WIDE.U32 R14, R22, 0x4, R16 ;  /* 0x00000004160e1825 */ /* 0x004fc800078e0010 */
[----:B------:R-:W-:Y:S02]  /*18d0*/  @P1 IMAD.WIDE.U32 R16, R23, 0x4, R16 ;  /* 0x0000000417101825 */ /* 0x000fe400078e0010 */
[----:B------:R-:W2:Y:S01]  /*18e0*/  @P1 LDG.E R15, desc[UR8][R14.64] ;  /* 0x000000080e0f1981 */ /* 0x000ea2000c1e1900 */
[----:B------:R-:W4:Y:S01]  /*18f0*/  @P2 LDC.64 R10, c[0x0][0x3a0] ;  /* 0x0000e800ff0a2b82 */ /* 0x000f220000000a00 */
[----:B0-----:R-:W-:Y:S02]  /*1900*/  @P1 IMAD.WIDE R18, R21, 0x4, R18 ;  /* 0x0000000415121825 */ /* 0x001fe400078e0212 */
[----:B------:R-:W2:Y:S02]  /*1910*/  @P1 LDG.E R16, desc[UR8][R16.64] ;  /* 0x0000000810101981 */ /* 0x000ea4000c1e1900 */
[----:B------:R-:W-:Y:S02]  /*1920*/  @P2 IMAD R21, R3, R20, R7 ;  /* 0x0000001403152224 */ /* 0x000fe400078e0207 */
[----:B------:R-:W2:Y:S01]  /*1930*/  @P1 LDG.E R20, desc[UR8][R18.64+0x4] ;  /* 0x0000040812141981 */ /* 0x000ea2000c1e1900 */
[----:B---3--:R-:W-:-:S03]  /*1940*/  @P2 IMAD R9, R7, R9, R6 ;  /* 0x0000000907092224 */ /* 0x008fc600078e0206 */
[----:B------:R-:W2:Y:S01]  /*1950*/  @P1 LDG.E R7, desc[UR8][R18.64] ;  /* 0x0000000812071981 */ /* 0x000ea2000c1e1900 */
[----:B-1----:R-:W-:-:S06]  /*1960*/  @P2 IMAD.WIDE R12, R21, 0x4, R12 ;  /* 0x00000004150c2825 */ /* 0x002fcc00078e020c */
[----:B------:R-:W3:Y:S01]  /*1970*/  @P2 LDG.E R13, desc[UR8][R12.64] ;  /* 0x000000080c0d2981 */ /* 0x000ee2000c1e1900 */
[----:B----4-:R-:W-:-:S06]  /*1980*/  @P2 IMAD.WIDE.U32 R10, R9, 0x4, R10 ;  /* 0x00000004090a2825 */ /* 0x010fcc00078e000a */
[----:B------:R-:W3:Y:S01]  /*1990*/  @P2 LDG.E R10, desc[UR8][R10.64] ;  /* 0x000000080a0a2981 */ /* 0x000ee2000c1e1900 */
[----:B--2--5:R-:W-:-:S04]  /*19a0*/  @P1 FFMA R7, R7, R15, R8 ;  /* 0x0000000f07071223 */ /* 0x024fc80000000008 */
[----:B------:R-:W-:-:S04]  /*19b0*/  @P1 FFMA R8, R20, R16, R7 ;  /* 0x0000001014081223 */ /* 0x000fc80000000007 */
[----:B---3--:R-:W-:-:S07]  /*19c0*/  @P2 FFMA R8, R13, R10, R8 ;  /* 0x0000000a0d082223 */ /* 0x008fce0000000008 */
.L_x_17:
[----:B------:R-:W0:Y:S01]  /*19d0*/  LDC.64 R10, c[0x0][0x3b8] ;  /* 0x0000ee00ff0a7b82 */ /* 0x000e220000000a00 */
[----:B------:R-:W1:Y:S02]  /*19e0*/  LDCU UR5, c[0x0][0x404] ;  /* 0x00008080ff0577ac */ /* 0x000e640008000800 */
[----:B-1----:R-:W-:Y:S01]  /*19f0*/  IMAD R7, R3, UR5, R6 ;  /* 0x0000000503077c24 */ /* 0x002fe2000f8e0206 */
[----:B------:R-:W-:-:S03]  /*1a00*/  IADD3 R6, PT, PT, R6, 0x1, RZ ;  /* 0x0000000106067810 */ /* 0x000fc60007ffe0ff */
[----:B0-----:R-:W-:Y:S01]  /*1a10*/  IMAD.WIDE R10, R7, 0x4, R10 ;  /* 0x00000004070a7825 */ /* 0x001fe200078e020a */
[----:B------:R-:W-:-:S04]  /*1a20*/  ISETP.NE.AND P1, PT, R6, UR5, PT ;  /* 0x0000000506007c0c */ /* 0x000fc8000bf25270 */
[----:B-----5:R0:W-:Y:S09]  /*1a30*/  STG.E desc[UR8][R10.64], R8 ;  /* 0x000000080a007986 */ /* 0x0201f2000c101908 */
[----:B------:R-:W-:Y:S05]  /*1a40*/  @!P1 BRA `(.L_x_13) ;  /* 0x0000000400b49947 */ /* 0x000fea0003800000 */
[----:B------:R-:W-:Y:S05]  /*1a50*/  BRA `(.L_x_19) ;  /* 0xfffffff8000c7947 */ /* 0x000fea000383ffff */
.L_x_14:
[----:B------:R-:W-:Y:S01]  /*1a60*/  UIADD3 UR4, UPT, UPT, UR5, -0x1, URZ ;  /* 0xffffffff05047890 */ /* 0x000fe2000fffe0ff */
[----:B------:R-:W-:Y:S01]  /*1a70*/  HFMA2 R0, -RZ, RZ, 0, 0 ;  /* 0x00000000ff007431 */ /* 0x000fe200000001ff */
[----:B------:R-:W-:Y:S02]  /*1a80*/  ULOP3.LUT UR6, UR5, 0xf, URZ, 0xc0, !UPT ;  /* 0x0000000f05067892 */ /* 0x000fe4000f8ec0ff */
[----:B------:R-:W-:Y:S02]  /*1a90*/  UISETP.GE.U32.AND UP0, UPT, UR4, 0xf, UPT ;  /* 0x0000000f0400788c */ /* 0x000fe4000bf06070 */
[----:B------:R-:W-:-:S07]  /*1aa0*/  UISETP.NE.AND UP1, UPT, UR6, URZ, UPT ;  /* 0x000000ff0600728c */ /* 0x000fce000bf25270 */
[----:B------:R-:W-:Y:S05]  /*1ab0*/  BRA.U !UP0, `(.L_x_20) ;  /* 0x0000000108ac7547 */ /* 0x000fea000b800000 */
[----:B------:R-:W-:Y:S01]  /*1ac0*/  ULOP3.LUT UR4, UR5, 0x7ffffff0, URZ, 0xc0, !UPT ;  /* 0x7ffffff005047892 */ /* 0x000fe2000f8ec0ff */
[----:B-12-4-:R-:W-:-:S05]  /*1ad0*/  MOV R9, RZ ;  /* 0x000000ff00097202 */ /* 0x016fca0000000f00 */
[----:B------:R-:W-:-:S07]  /*1ae0*/  MOV R0, UR4 ;  /* 0x0000000400007c02 */ /* 0x000fce0008000f00 */
.L_x_21:
[----:B------:R-:W1:Y:S08]  /*1af0*/  LDC.64 R4, c[0x0][0x3a8] ;  /* 0x0000ea00ff047b82 */ /* 0x000e700000000a00 */
[----:B0---4-:R-:W0:Y:S01]  /*1b00*/  LDC.64 R6, c[0x0][0x3b8] ;  /* 0x0000ee00ff067b82 */ /* 0x011e220000000a00 */
[----:B-1----:R-:W-:-:S05]  /*1b10*/  IMAD.WIDE.U32 R4, R9, 0x4, R4 ;  /* 0x0000000409047825 */ /* 0x002fca00078e0004 */
[----:B------:R-:W2:Y:S01]  /*1b20*/  LDG.E R11, desc[UR8][R4.64] ;  /* 0x00000008040b7981 */ /* 0x000ea2000c1e1900 */
[----:B------:R-:W-:-:S04]  /*1b30*/  IMAD R13, R3, UR5, R9 ;  /* 0x00000005030d7c24 */ /* 0x000fc8000f8e0209 */
[----:B0-----:R-:W-:-:S05]  /*1b40*/  IMAD.WIDE R6, R13, 0x4, R6 ;  /* 0x000000040d067825 */ /* 0x001fca00078e0206 */
[----:B--2---:R0:W-:Y:S04]  /*1b50*/  STG.E desc[UR8][R6.64], R11 ;  /* 0x0000000b06007986 */ /* 0x0041e8000c101908 */
[----:B------:R-:W2:Y:S04]  /*1b60*/  LDG.E R13, desc[UR8][R4.64+0x4] ;  /* 0x00000408040d7981 */ /* 0x000ea8000c1e1900 */
[----:B--2---:R1:W-:Y:S04]  /*1b70*/  STG.E desc[UR8][R6.64+0x4], R13 ;  /* 0x0000040d06007986 */ /* 0x0043e8000c101908 */
[----:B------:R-:W2:Y:S04]  /*1b80*/  LDG.E R15, desc[UR8][R4.64+0x8] ;  /* 0x00000808040f7981 */ /* 0x000ea8000c1e1900 */
[----:B--2---:R2:W-:Y:S04]  /*1b90*/  STG.E desc[UR8][R6.64+0x8], R15 ;  /* 0x0000080f06007986 */ /* 0x0045e8000c101908 */
[----:B------:R-:W3:Y:S04]  /*1ba0*/  LDG.E R17, desc[UR8][R4.64+0xc] ;  /* 0x00000c0804117981 */ /* 0x000ee8000c1e1900 */
[----:B---3--:R3:W-:Y:S04]  /*1bb0*/  STG.E desc[UR8][R6.64+0xc], R17 ;  /* 0x00000c1106007986 */ /* 0x0087e8000c101908 */
[----:B------:R-:W4:Y:S04]  /*1bc0*/  LDG.E R19, desc[UR8][R4.64+0x10] ;  /* 0x0000100804137981 */ /* 0x000f28000c1e1900 */
[----:B----4-:R4:W-:Y:S04]  /*1bd0*/  STG.E desc[UR8][R6.64+0x10], R19 ;  /* 0x0000101306007986 */ /* 0x0109e8000c101908 */
[----:B------:R-:W5:Y:S04]  /*1be0*/  LDG.E R21, desc[UR8][R4.64+0x14] ;  /* 0x0000140804157981 */ /* 0x000f68000c1e1900 */
[----:B-----5:R5:W-:Y:S04]  /*1bf0*/  STG.E desc[UR8][R6.64+0x14], R21 ;  /* 0x0000141506007986 */ /* 0x020be8000c101908 */
[----:B0-----:R-:W2:Y:S04]  /*1c00*/  LDG.E R11, desc[UR8][R4.64+0x18] ;  /* 0x00001808040b7981 */ /* 0x001ea8000c1e1900 */
[----:B--2---:R0:W-:Y:S04]  /*1c10*/  STG.E desc[UR8][R6.64+0x18], R11 ;  /* 0x0000180b06007986 */ /* 0x0041e8000c101908 */
[----:B-1----:R-:W2:Y:S04]  /*1c20*/  LDG.E R13, desc[UR8][R4.64+0x1c] ;  /* 0x00001c08040d7981 */ /* 0x002ea8000c1e1900 */
[----:B--2---:R1:W-:Y:S04]  /*1c30*/  STG.E desc[UR8][R6.64+0x1c], R13 ;  /* 0x00001c0d06007986 */ /* 0x0043e8000c101908 */
[----:B------:R-:W2:Y:S04]  /*1c40*/  LDG.E R15, desc[UR8][R4.64+0x20] ;  /* 0x00002008040f7981 */ /* 0x000ea8000c1e1900 */
[----:B--2---:R2:W-:Y:S04]  /*1c50*/  STG.E desc[UR8][R6.64+0x20], R15 ;  /* 0x0000200f06007986 */ /* 0x0045e8000c101908 */
[----:B---3--:R-:W3:Y:S04]  /*1c60*/  LDG.E R17, desc[UR8][R4.64+0x24] ;  /* 0x0000240804117981 */ /* 0x008ee8000c1e1900 */
[----:B---3--:R3:W-:Y:S04]  /*1c70*/  STG.E desc[UR8][R6.64+0x24], R17 ;  /* 0x0000241106007986 */ /* 0x0087e8000c101908 */
[----:B----4-:R-:W4:Y:S04]  /*1c80*/  LDG.E R19, desc[UR8][R4.64+0x28] ;  /* 0x0000280804137981 */ /* 0x010f28000c1e1900 */
[----:B----4-:R4:W-:Y:S04]  /*1c90*/  STG.E desc[UR8][R6.64+0x28], R19 ;  /* 0x0000281306007986 */ /* 0x0109e8000c101908 */
[----:B-----5:R-:W5:Y:S04]  /*1ca0*/  LDG.E R21, desc[UR8][R4.64+0x2c] ;  /* 0x00002c0804157981 */ /* 0x020f68000c1e1900 */
[----:B-----5:R4:W-:Y:S04]  /*1cb0*/  STG.E desc[UR8][R6.64+0x2c], R21 ;  /* 0x00002c1506007986 */ /* 0x0209e8000c101908 */
[----:B0-----:R-:W5:Y:S04]  /*1cc0*/  LDG.E R11, desc[UR8][R4.64+0x30] ;  /* 0x00003008040b7981 */ /* 0x001f68000c1e1900 */
[----:B-----5:R4:W-:Y:S04]  /*1cd0*/  STG.E desc[UR8][R6.64+0x30], R11 ;  /* 0x0000300b06007986 */ /* 0x0209e8000c101908 */
[----:B-1----:R-:W5:Y:S04]  /*1ce0*/  LDG.E R13, desc[UR8][R4.64+0x34] ;  /* 0x00003408040d7981 */ /* 0x002f68000c1e1900 */
[----:B-----5:R4:W-:Y:S04]  /*1cf0*/  STG.E desc[UR8][R6.64+0x34], R13 ;  /* 0x0000340d06007986 */ /* 0x0209e8000c101908 */
[----:B--2---:R-:W2:Y:S04]  /*1d00*/  LDG.E R15, desc[UR8][R4.64+0x38] ;  /* 0x00003808040f7981 */ /* 0x004ea8000c1e1900 */
[----:B--2---:R4:W-:Y:S04]  /*1d10*/  STG.E desc[UR8][R6.64+0x38], R15 ;  /* 0x0000380f06007986 */ /* 0x0049e8000c101908 */
[----:B---3--:R-:W2:Y:S01]  /*1d20*/  LDG.E R17, desc[UR8][R4.64+0x3c] ;  /* 0x00003c0804117981 */ /* 0x008ea2000c1e1900 */
[----:B------:R-:W-:-:S04]  /*1d30*/  IADD3 R9, PT, PT, R9, 0x10, RZ ;  /* 0x0000001009097810 */ /* 0x000fc80007ffe0ff */
[----:B------:R-:W-:Y:S01]  /*1d40*/  ISETP.NE.AND P0, PT, R9, R0, PT ;  /* 0x000000000900720c */ /* 0x000fe20003f05270 */
[----:B--2---:R4:W-:-:S12]  /*1d50*/  STG.E desc[UR8][R6.64+0x3c], R17 ;  /* 0x00003c1106007986 */ /* 0x0049d8000c101908 */
[----:B------:R-:W-:Y:S05]  /*1d60*/  @P0 BRA `(.L_x_21) ;  /* 0xfffffffc00600947 */ /* 0x000fea000383ffff */
.L_x_20:
[----:B------:R-:W-:Y:S05]  /*1d70*/  BRA.U !UP1, `(.L_x_13) ;  /* 0x0000000109e87547 */ /* 0x000fea000b800000 */
[----:B------:R-:W-:Y:S02]  /*1d80*/  UISETP.GE.U32.AND UP0, UPT, UR6, 0x8, UPT ;  /* 0x000000080600788c */ /* 0x000fe4000bf06070 */
[----:B------:R-:W-:-:S04]  /*1d90*/  ULOP3.LUT UR4, UR5, 0x7, URZ, 0xc0, !UPT ;  /* 0x0000000705047892 */ /* 0x000fc8000f8ec0ff */
[----:B------:R-:W-:-:S03]  /*1da0*/  UISETP.NE.AND UP1, UPT, UR4, URZ, UPT ;  /* 0x000000ff0400728c */ /* 0x000fc6000bf25270 */
[----:B------:R-:W-:Y:S08]  /*1db0*/  BRA.U !UP0, `(.L_x_22) ;  /* 0x0000000108587547 */ /* 0x000ff0000b800000 */
[----:B-1----:R-:W1:Y:S08]  /*1dc0*/  LDC.64 R4, c[0x0][0x3a8] ;  /* 0x0000ea00ff047b82 */ /* 0x002e700000000a00 */
[----:B0-2-4-:R-:W0:Y:S01]  /*1dd0*/  LDC.64 R6, c[0x0][0x3b8] ;  /* 0x0000ee00ff067b82 */ /* 0x015e220000000a00 */
        /* <DEDUP_REMOVED lines=15> */
[----:B0-----:R-:W2:Y:S04]  /*1ed0*/  LDG.E R9, desc[UR8][R4.64+0x18] ;  /* 0x0000180804097981 */ /* 0x001ea8000c1e1900 */
[----:B--2---:R3:W-:Y:S04]  /*1ee0*/  STG.E desc[UR8][R6.64+0x18], R9 ;  /* 0x0000180906007986 */ /* 0x0047e8000c101908 */
[----:B-1----:R-:W2:Y:S01]  /*1ef0*/  LDG.E R11, desc[UR8][R4.64+0x1c] ;  /* 0x00001c08040b7981 */ /* 0x002ea2000c1e1900 */
[----:B------:R-:W-:-:S03]  /*1f00*/  IADD3 R0, PT, PT, R0, 0x8, RZ ;  /* 0x0000000800007810 */ /* 0x000fc60007ffe0ff */
[----:B--2---:R3:W-:Y:S04]  /*1f10*/  STG.E desc[UR8][R6.64+0x1c], R11 ;  /* 0x00001c0b06007986 */ /* 0x0047e8000c101908 */
.L_x_22:
[----:B------:R-:W-:Y:S05]  /*1f20*/  BRA.U !UP1, `(.L_x_13) ;  /* 0x00000001097c7547 */ /* 0x000fea000b800000 */
[----:B------:R-:W-:Y:S02]  /*1f30*/  UISETP.GE.U32.AND UP0, UPT, UR4, 0x4, UPT ;  /* 0x000000040400788c */ /* 0x000fe4000bf06070 */
[----:B------:R-:W-:-:S04]  /*1f40*/  ULOP3.LUT UR6, UR5, 0x3, URZ, 0xc0, !UPT ;  /* 0x0000000305067892 */ /* 0x000fc8000f8ec0ff */
[----:B------:R-:W-:-:S03]  /*1f50*/  UISETP.NE.AND UP1, UPT, UR6, URZ, UPT ;  /* 0x000000ff0600728c */ /* 0x000fc6000bf25270 */
[----:B------:R-:W-:Y:S08]  /*1f60*/  BRA.U !UP0, `(.L_x_23) ;  /* 0x0000000108387547 */ /* 0x000ff0000b800000 */
[----:B-1----:R-:W1:Y:S08]  /*1f70*/  LDC.64 R4, c[0x0][0x3a8] ;  /* 0x0000ea00ff047b82 */ /* 0x002e700000000a00 */
[----:B0-234-:R-:W0:Y:S01]  /*1f80*/  LDC.64 R6, c[0x0][0x3b8] ;  /* 0x0000ee00ff067b82 */ /* 0x01de220000000a00 */
        /* <DEDUP_REMOVED lines=9> */
[----:B------:R-:W2:Y:S01]  /*2020*/  LDG.E R15, desc[UR8][R4.64+0xc] ;  /* 0x00000c08040f7981 */ /* 0x000ea2000c1e1900 */
[----:B------:R-:W-:-:S03]  /*2030*/  IADD3 R0, PT, PT, R0, 0x4, RZ ;  /* 0x0000000400007810 */ /* 0x000fc60007ffe0ff */
[----:B--2---:R0:W-:Y:S04]  /*2040*/  STG.E desc[UR8][R6.64+0xc], R15 ;  /* 0x00000c0f06007986 */ /* 0x0041e8000c101908 */
.L_x_23:
[----:B------:R-:W-:Y:S05]  /*2050*/  BRA.U !UP1, `(.L_x_13) ;  /* 0x0000000109307547 */ /* 0x000fea000b800000 */
[----:B01234-:R-:W0:Y:S01]  /*2060*/  LDC.64 R8, c[0x0][0x3a8] ;  /* 0x0000ea00ff087b82 */ /* 0x01fe220000000a00 */
[----:B------:R-:W-:-:S07]  /*2070*/  UMOV UR4, URZ ;  /* 0x000000ff00047c82 */ /* 0x000fce0008000000 */
[----:B------:R-:W1:Y:S02]  /*2080*/  LDC.64 R10, c[0x0][0x3b8] ;  /* 0x0000ee00ff0a7b82 */ /* 0x000e640000000a00 */
.L_x_24:
[----:B0-----:R-:W-:-:S06]  /*2090*/  IMAD.WIDE.U32 R4, R0, 0x4, R8 ;  /* 0x0000000400047825 */ /* 0x001fcc00078e0008 */
[----:B------:R-:W2:Y:S01]  /*20a0*/  LDG.E R5, desc[UR8][R4.64] ;  /* 0x0000000804057981 */ /* 0x000ea2000c1e1900 */
[----:B------:R-:W-:Y:S01]  /*20b0*/  IMAD R7, R3, UR5, R0 ;  /* 0x0000000503077c24 */ /* 0x000fe2000f8e0200 */
[----:B------:R-:W-:Y:S01]  /*20c0*/  UIADD3 UR4, UPT, UPT, UR4, 0x1, URZ ;  /* 0x0000000104047890 */ /* 0x000fe2000fffe0ff */
[----:B------:R-:W-:Y:S02]  /*20d0*/  IADD3 R0, PT, PT, R0, 0x1, RZ ;  /* 0x0000000100007810 */ /* 0x000fe40007ffe0ff */
[----:B-1----:R-:W-:Y:S01]  /*20e0*/  IMAD.WIDE R6, R7, 0x4, R10 ;  /* 0x0000000407067825 */ /* 0x002fe200078e020a */
[----:B------:R-:W-:-:S04]  /*20f0*/  UISETP.NE.AND UP0, UPT, UR4, UR6, UPT ;  /* 0x000000060400728c */ /* 0x000fc8000bf05270 */
[----:B--2---:R0:W-:Y:S05]  /*2100*/  STG.E desc[UR8][R6.64], R5 ;  /* 0x0000000506007986 */ /* 0x0041ea000c101908 */
[----:B------:R-:W-:Y:S05]  /*2110*/  BRA.U UP0, `(.L_x_24) ;  /* 0xfffffffd00dc7547 */ /* 0x000fea000b83ffff */
.L_x_13:
[----:B0-234-:R-:W0:Y:S01]  /*2120*/  LDC.64 R6, c[0x0][0x3b8] ;  /* 0x0000ee00ff067b82 */ /* 0x01de220000000a00 */
[----:B------:R-:W-:-:S04]  /*2130*/  IMAD R2, R3, UR5, RZ ;  /* 0x0000000503027c24 */ /* 0x000fc8000f8e02ff */
[----:B0-----:R-:W-:-:S05]  /*2140*/  IMAD.WIDE R6, R2, 0x4, R6 ;  /* 0x0000000402067825 */ /* 0x001fca00078e0206 */
[----:B------:R0:W5:Y:S01]  /*2150*/  LDG.E R0, desc[UR8][R6.64] ;  /* 0x0000000806007981 */ /* 0x000162000c1e1900 */
[----:B------:R-:W-:Y:S02]  /*2160*/  UISETP.GE.AND UP0, UPT, UR5, 0x2, UPT ;  /* 0x000000020500788c */ /* 0x000fe4000bf06270 */
[----:B------:R-:W-:-:S07]  /*2170*/  UIADD3 UR7, UPT, UPT, UR5, -0x1, URZ ;  /* 0xffffffff05077890 */ /* 0x000fce000fffe0ff */
[----:B0-----:R-:W-:Y:S05]  /*2180*/  BRA.U !UP0, `(.L_x_25) ;  /* 0x00000005083c7547 */ /* 0x001fea000b800000 */
[----:B------:R-:W-:Y:S01]  /*2190*/  UIADD3 UR4, UPT, UPT, UR5, -0x2, URZ ;  /* 0xfffffffe05047890 */ /* 0x000fe2000fffe0ff */
[----:B-1----:R-:W-:Y:S01]  /*21a0*/  HFMA2 R5, -RZ, RZ, 0, 5.9604644775390625e-08 ;  /* 0x00000001ff057431 */ /* 0x002fe200000001ff */
[----:B------:R-:W-:Y:S02]  /*21b0*/  ULOP3.LUT UR6, UR7, 0xf, URZ, 0xc0, !UPT ;  /* 0x0000000f07067892 */ /* 0x000fe4000f8ec0ff */
[----:B------:R-:W-:-:S09]  /*21c0*/  UISETP.GE.U32.AND UP0, UPT, UR4, 0xf, UPT ;  /* 0x0000000f0400788c */ /* 0x000fd2000bf06070 */
[----:B------:R-:W-:Y:S05]  /*21d0*/  BRA.U !UP0, `(.L_x_26) ;  /* 0x0000000108807547 */ /* 0x000fea000b800000 */
[----:B------:R-:W-:Y:S01]  /*21e0*/  MOV R13, 0x1 ;  /* 0x00000001000d7802 */ /* 0x000fe20000000f00 */
[----:B------:R-:W-:-:S12]  /*21f0*/  ULOP3.LUT UR4, UR7, 0xfffffff0, URZ, 0xc0, !UPT ;  /* 0xfffffff007047892 */ /* 0x000fd8000f8ec0ff */
.L_x_27:
[----:B------:R-:W-:-:S05]  /*2200*/  IMAD.WIDE.U32 R4, R13, 0x4, R6 ;  /* 0x000000040d047825 */ /* 0x000fca00078e0006 */
[----:B------:R-:W2:Y:S04]  /*2210*/  LDG.E R17, desc[UR8][R4.64] ;  /* 0x0000000804117981 */ /* 0x000ea8000c1e1900 */
[----:B------:R-:W2:Y:S04]  /*2220*/  LDG.E R14, desc[UR8][R4.64+0x4] ;  /* 0x00000408040e7981 */ /* 0x000ea8000c1e1900 */
[----:B------:R-:W3:Y:S04]  /*2230*/  LDG.E R19, desc[UR8][R4.64+0x8] ;  /* 0x0000080804137981 */ /* 0x000ee8000c1e1900 */
[----:B------:R-:W3:Y:S04]  /*2240*/  LDG.E R16, desc[UR8][R4.64+0xc] ;  /* 0x00000c0804107981 */ /* 0x000ee8000c1e1900 */
[----:B------:R-:W4:Y:S04]  /*2250*/  LDG.E R21, desc[UR8][R4.64+0x10] ;  /* 0x0000100804157981 */ /* 0x000f28000c1e1900 */
        /* <DEDUP_REMOVED lines=10> */
[----:B------:R-:W4:Y:S01]  /*2300*/  LDG.E R12, desc[UR8][R4.64+0x3c] ;  /* 0x00003c08040c7981 */ /* 0x000f22000c1e1900 */
[----:B--2--5:R-:W-:-:S02]  /*2310*/  FMNMX3 R14, R0, R17, R14, !PT ;  /* 0x00000011000e7276 */ /* 0x024fc4000780000e */
[C---:B------:R-:W-:Y:S02]  /*2320*/  IADD3 R0, PT, PT, R13.reuse, 0xf, RZ ;  /* 0x0000000f0d007810 */ /* 0x040fe40007ffe0ff */
[----:B------:R-:W-:Y:S02]  /*2330*/  IADD3 R13, PT, PT, R13, 0x10, RZ ;  /* 0x000000100d0d7810 */ /* 0x000fe40007ffe0ff */
[----:B------:R-:W-:Y:S02]  /*2340*/  ISETP.NE.AND P0, PT, R0, UR4, PT ;  /* 0x0000000400007c0c */ /* 0x000fe4000bf05270 */
[----:B---3--:R-:W-:-:S04]  /*2350*/  FMNMX3 R14, R14, R19, R16, !PT ;  /* 0x000000130e0e7276 */ /* 0x008fc80007800010 */
[----:B----4-:R-:W-:-:S04]  /*2360*/  FMNMX3 R14, R14, R21, R18, !PT ;  /* 0x000000150e0e7276 */ /* 0x010fc80007800012 */
[----:B------:R-:W-:-:S04]  /*2370*/  FMNMX3 R14, R14, R23, R20, !PT ;  /* 0x000000170e0e7276 */ /* 0x000fc80007800014 */
[----:B------:R-:W-:-:S04]  /*2380*/  FMNMX3 R14, R14, R25, R22, !PT ;  /* 0x000000190e0e7276 */ /* 0x000fc80007800016 */
[----:B------:R-:W-:-:S04]  /*2390*/  FMNMX3 R10, R14, R15, R10, !PT ;  /* 0x0000000f0e0a7276 */ /* 0x000fc8000780000a */
[----:B------:R-:W-:-:S04]  /*23a0*/  FMNMX3 R8, R10, R11, R8, !PT ;  /* 0x0000000b0a087276 */ /* 0x000fc80007800008 */
[----:B------:R-:W-:Y:S01]  /*23b0*/  FMNMX3 R0, R8, R9, R12, !PT ;  /* 0x0000000908007276 */ /* 0x000fe2000780000c */
[----:B------:R-:W-:Y:S06]  /*23c0*/  @P0 BRA `(.L_x_27) ;  /* 0xfffffffc008c0947 */ /* 0x000fec000383ffff */
[----:B------:R-:W-:-:S07]  /*23d0*/  MOV R5, R13 ;  /* 0x0000000d00057202 */ /* 0x000fce0000000f00 */
.L_x_26:
[----:B------:R-:W-:-:S09]  /*23e0*/  UISETP.NE.AND UP0, UPT, UR6, URZ, UPT ;  /* 0x000000ff0600728c */ /* 0x000fd2000bf05270 */
[----:B------:R-:W-:Y:S05]  /*23f0*/  BRA.U !UP0, `(.L_x_25) ;  /* 0x0000000108a07547 */ /* 0x000fea000b800000 */
[----:B------:R-:W-:Y:S02]  /*2400*/  UISETP.GE.U32.AND UP0, UPT, UR6, 0x8, UPT ;  /* 0x000000080600788c */ /* 0x000fe4000bf06070 */
[----:B------:R-:W-:-:S04]  /*2410*/  ULOP3.LUT UR4, UR7, 0x7, URZ, 0xc0, !UPT ;  /* 0x0000000707047892 */ /* 0x000fc8000f8ec0ff */
[----:B------:R-:W-:-:S03]  /*2420*/  UISETP.NE.AND UP1, UPT, UR4, URZ, UPT ;  /* 0x000000ff0400728c */ /* 0x000fc6000bf25270 */
[----:B------:R-:W-:Y:S08]  /*2430*/  BRA.U !UP0, `(.L_x_28) ;  /* 0x0000000108387547 */ /* 0x000ff0000b800000 */
[----:B------:R-:W-:-:S05]  /*2440*/  IMAD.WIDE R8, R5, 0x4, R6 ;  /* 0x0000000405087825 */ /* 0x000fca00078e0206 */
[----:B------:R-:W2:Y:S04]  /*2450*/  LDG.E R11, desc[UR8][R8.64] ;  /* 0x00000008080b7981 */ /* 0x000ea8000c1e1900 */
[----:B------:R-:W2:Y:S04]  /*2460*/  LDG.E R4, desc[UR8][R8.64+0x4] ;  /* 0x0000040808047981 */ /* 0x000ea8000c1e1900 */
[----:B------:R-:W3:Y:S04]  /*2470*/  LDG.E R13, desc[UR8][R8.64+0x8] ;  /* 0x00000808080d7981 */ /* 0x000ee8000c1e1900 */
[----:B------:R-:W3:Y:S04]  /*2480*/  LDG.E R10, desc[UR8][R8.64+0xc] ;  /* 0x00000c08080a7981 */ /* 0x000ee8000c1e1900 */
[----:B------:R-:W4:Y:S04]  /*2490*/  LDG.E R15, desc[UR8][R8.64+0x10] ;  /* 0x00001008080f7981 */ /* 0x000f28000c1e1900 */
[----:B------:R-:W4:Y:S04]  /*24a0*/  LDG.E R12, desc[UR8][R8.64+0x14] ;  /* 0x00001408080c7981 */ /* 0x000f28000c1e1900 */
[----:B------:R-:W4:Y:S04]  /*24b0*/  LDG.E R17, desc[UR8][R8.64+0x18] ;  /* 0x0000180808117981 */ /* 0x000f28000c1e1900 */
[----:B------:R-:W4:Y:S01]  /*24c0*/  LDG.E R14, desc[UR8][R8.64+0x1c] ;  /* 0x00001c08080e7981 */ /* 0x000f22000c1e1900 */
[----:B------:R-:W-:-:S02]  /*24d0*/  IADD3 R5, PT, PT, R5, 0x8, RZ ;  /* 0x0000000805057810 */ /* 0x000fc40007ffe0ff */
[----:B--2--5:R-:W-:-:S04]  /*24e0*/  FMNMX3 R4, R0, R11, R4, !PT ;  /* 0x0000000b00047276 */ /* 0x024fc80007800004 */
[----:B---3--:R-:W-:-:S04]  /*24f0*/  FMNMX3 R4, R4, R13, R10, !PT ;  /* 0x0000000d04047276 */ /* 0x008fc8000780000a */
[----:B----4-:R-:W-:-:S04]  /*2500*/  FMNMX3 R4, R4, R15, R12, !PT ;  /* 0x0000000f04047276 */ /* 0x010fc8000780000c */
[----:B------:R-:W-:-:S07]  /*2510*/  FMNMX3 R0, R4, R17, R14, !PT ;  /* 0x0000001104007276 */ /* 0x000fce000780000e */
.L_x_28:
        /* <DEDUP_REMOVED lines=9> */
[----:B------:R-:W3:Y:S01]  /*25b0*/  LDG.E R10, desc[UR8][R8.64+0xc] ;  /* 0x00000c08080a7981 */ /* 0x000ee2000c1e1900 */
[----:B------:R-:W-:-:S02]  /*25c0*/  IADD3 R5, PT, PT, R5, 0x4, RZ ;  /* 0x0000000405057810 */ /* 0x000fc40007ffe0ff */
[----:B--2--5:R-:W-:-:S04]  /*25d0*/  FMNMX3 R0, R0, R11, R4, !PT ;  /* 0x0000000b00007276 */ /* 0x024fc80007800004 */
[----:B---3--:R-:W-:-:S07]  /*25e0*/  FMNMX3 R0, R0, R13, R10, !PT ;  /* 0x0000000d00007276 */ /* 0x008fce000780000a */
.L_x_29:
[----:B------:R-:W-:Y:S05]  /*25f0*/  BRA.U !UP1, `(.L_x_25) ;  /* 0x0000000109207547 */ /* 0x000fea000b800000 */
[----:B------:R-:W-:-:S05]  /*2600*/  UMOV UR4, URZ ;  /* 0x000000ff00047c82 */ /* 0x000fca0008000000 */
.L_x_30:
[----:B------:R-:W-:-:S06]  /*2610*/  IMAD.WIDE R8, R5, 0x4, R6 ;  /* 0x0000000405087825 */ /* 0x000fcc00078e0206 */
[----:B------:R-:W2:Y:S01]  /*2620*/  LDG.E R9, desc[UR8][R8.64] ;  /* 0x0000000808097981 */ /* 0x000ea2000c1e1900 */
[----:B------:R-:W-:Y:S01]  /*2630*/  UIADD3 UR4, UPT, UPT, UR4, 0x1, URZ ;  /* 0x0000000104047890 */ /* 0x000fe2000fffe0ff */
[----:B------:R-:W-:-:S03]  /*2640*/  IADD3 R5, PT, PT, R5, 0x1, RZ ;  /* 0x0000000105057810 */ /* 0x000fc60007ffe0ff */
[----:B------:R-:W-:Y:S01]  /*2650*/  UISETP.NE.AND UP0, UPT, UR4, UR6, UPT ;  /* 0x000000060400728c */ /* 0x000fe2000bf05270 */
[----:B--2--5:R-:W-:-:S08]  /*2660*/  FMNMX R0, R9, R0, !PT ;  /* 0x0000000009007209 */ /* 0x024fd00007800000 */
[----:B------:R-:W-:Y:S05]  /*2670*/  BRA.U UP0, `(.L_x_30) ;  /* 0xfffffffd00e47547 */ /* 0x000fea000b83ffff */
.L_x_25:
[----:B------:R-:W-:Y:S01]  /*2680*/  UISETP.GE.AND UP0, UPT, UR5, 0x1, UPT ;  /* 0x000000010500788c */ /* 0x000fe2000bf06270 */
[----:B-1----:R-:W-:-:S08]  /*2690*/  HFMA2 R5, -RZ, RZ, 0, 0 ;  /* 0x00000000ff057431 */ /* 0x002fd000000001ff */
[----:B------:R-:W-:Y:S05]  /*26a0*/  BRA.U !UP0, `(.L_x_31) ;  /* 0x0000000d08987547 */ /* 0x000fea000b800000 */
[----:B------:R-:W-:Y:S01]  /*26b0*/  UISETP.GE.U32.AND UP1, UPT, UR7, 0x7, UPT ;  /* 0x000000070700788c */ /* 0x000fe2000bf26070 */
[----:B------:R-:W-:Y:S01]  /*26c0*/  MOV R5, RZ ;  /* 0x000000ff00057202 */ /* 0x000fe20000000f00 */
[----:B------:R-:W-:Y:S01]  /*26d0*/  ULOP3.LUT UR6, UR5, 0x7, URZ, 0xc0, !UPT ;  /* 0x0000000705067892 */ /* 0x000fe2000f8ec0ff */
[----:B------:R-:W-:-:S03]  /*26e0*/  MOV R15, RZ ;  /* 0x000000ff000f7202 */ /* 0x000fc60000000f00 */
[----:B------:R-:W-:-:S03]  /*26f0*/  UISETP.NE.AND UP2, UPT, UR6, URZ, UPT ;  /* 0x000000ff0600728c */ /* 0x000fc6000bf45270 */
[----:B------:R-:W-:Y:S08]  /*2700*/  BRA.U !UP1, `(.L_x_32) ;  /* 0x0000000509b47547 */ /* 0x000ff0000b800000 */
[----:B------:R-:W0:Y:S01]  /*2710*/  LDC.64 R8, c[0x0][0x3c0] ;  /* 0x0000f000ff087b82 */ /* 0x000e220000000a00 */
[----:B------:R-:W-:Y:S01]  /*2720*/  ULOP3.LUT UR4, UR5, 0x7ffffff8, URZ, 0xc0, !UPT ;  /* 0x7ffffff805047892 */ /* 0x000fe2000f8ec0ff */
[----:B------:R-:W-:Y:S01]  /*2730*/  HFMA2 R17, -RZ, RZ, 0, 0 ;  /* 0x00000000ff117431 */ /* 0x000fe200000001ff */
[----:B------:R-:W-:-:S04]  /*2740*/  MOV R5, RZ ;  /* 0x000000ff00057202 */ /* 0x000fc80000000f00 */
[----:B------:R-:W-:-:S07]  /*2750*/  MOV R15, UR4 ;  /* 0x00000004000f7c02 */ /* 0x000fce0008000f00 */
.L_x_33:
[----:B-1----:R-:W-:-:S05]  /*2760*/  IMAD.WIDE.U32 R10, R17, 0x4, R6 ;  /* 0x00000004110a7825 */ /* 0x002fca00078e0006 */
[----:B------:R-:W2:Y:S01]  /*2770*/  LDG.E R13, desc[UR8][R10.64] ;  /* 0x000000080a0d7981 */ /* 0x000ea2000c1e1900 */
[----:B------:R-:W-:Y:S02]  /*2780*/  MOV R4, 0x3bbb989d ;  /* 0x3bbb989d00047802 */ /* 0x000fe40000000f00 */
[----:B------:R-:W-:Y:S01]  /*2790*/  MOV R14, 0x437c0000 ;  /* 0x437c0000000e7802 */ /* 0x000fe20000000f00 */
[----:B--2--5:R-:W-:-:S04]  /*27a0*/  FADD R13, R13, -R0 ;  /* 0x800000000d0d7221 */ /* 0x024fc80000000000 */
[----:B------:R-:W-:-:S04]  /*27b0*/  FFMA.SAT R19, R13, R4, 0.5 ;  /* 0x3f0000000d137423 */ /* 0x000fc80000002004 */
[----:B------:R-:W-:-:S04]  /*27c0*/  FFMA.RM R19, R19, R14, 12582913 ;  /* 0x4b40000113137423 */ /* 0x000fc8000000400e */
[C---:B------:R-:W-:Y:S01]  /*27d0*/  FADD R12, R19.reuse, -12583039 ;  /* 0xcb40007f130c7421 */ /* 0x040fe20000000000 */
[----:B------:R-:W-:-:S03]  /*27e0*/  SHF.L.U32 R16, R19, 0x17, RZ ;  /* 0x0000001713107819 */ /* 0x000fc600000006ff */
[----:B------:R-:W-:-:S04]  /*27f0*/  FFMA R12, R13, 1.4426950216293334961, -R12 ;  /* 0x3fb8aa3b0d0c7823 */ /* 0x000fc8000000080c */
[----:B------:R-:W-:Y:S01]  /*2800*/  FFMA R18, R13, 1.925963033500011079e-08, R12 ;  /* 0x32a570600d127823 */ /* 0x000fe2000000000c */
[----:B------:R-:W-:-:S03]  /*2810*/  IADD3 R13, PT, PT, R2, R17, RZ ;  /* 0x00000011020d7210 */ /* 0x000fc60007ffe0ff */
[----:B------:R-:W1:Y:S02]  /*2820*/  MUFU.EX2 R21, R18 ;  /* 0x0000001200157308 */ /* 0x000e640000000800 */
[----:B0-----:R-:W-:-:S04]  /*2830*/  IMAD.WIDE R12, R13, 0x4, R8 ;  /* 0x000000040d0c7825 */ /* 0x001fc800078e0208 */
[----:B-1----:R-:W-:-:S05]  /*2840*/  FMUL R16, R16, R21 ;  /* 0x0000001510107220 */ /* 0x002fca0000400000 */
[----:B------:R0:W-:Y:S04]  /*2850*/  STG.E desc[UR8][R12.64], R16 ;  /* 0x000000100c007986 */ /* 0x0001e8000c101908 */
[----:B------:R-:W2:Y:S02]  /*2860*/  LDG.E R19, desc[UR8][R10.64+0x4] ;  /* 0x000004080a137981 */ /* 0x000ea4000c1e1900 */
[----:B--2---:R-:W-:-:S04]  /*2870*/  FADD R19, R19, -R0 ;  /* 0x8000000013137221 */ /* 0x004fc80000000000 */
[----:B------:R-:W-:-:S04]  /*2880*/  FFMA.SAT R21, R19, R4, 0.5 ;  /* 0x3f00000013157423 */ /* 0x000fc80000002004 */
[----:B------:R-:W-:-:S04]  /*2890*/  FFMA.RM R21, R21, R14, 12582913 ;  /* 0x4b40000115157423 */ /* 0x000fc8000000400e */
[----:B------:R-:W-:-:S04]  /*28a0*/  FADD R20, R21, -12583039 ;  /* 0xcb40007f15147421 */ /* 0x000fc80000000000 */
[----:B------:R-:W-:-:S04]  /*28b0*/  FFMA R20, R19, 1.4426950216293334961, -R20 ;  /* 0x3fb8aa3b13147823 */ /* 0x000fc80000000814 */
[----:B------:R-:W-:Y:S01]  /*28c0*/  FFMA R20, R19, 1.925963033500011079e-08, R20 ;  /* 0x32a5706013147823 */ /* 0x000fe20000000014 */
[----:B------:R-:W-:-:S05]  /*28d0*/  SHF.L.U32 R19, R21, 0x17, RZ ;  /* 0x0000001715137819 */ /* 0x000fca00000006ff */
[----:B------:R-:W1:Y:S02]  /*28e0*/  MUFU.EX2 R20, R20 ;  /* 0x0000001400147308 */ /* 0x000e640000000800 */
        /* <DEDUP_REMOVED lines=10> */
[----:B------:R-:W2:Y:S02]  /*2990*/  MUFU.EX2 R18, R18 ;  /* 0x0000001200127308 */ /* 0x000ea40000000800 */
[----:B--2---:R-:W-:-:S05]  /*29a0*/  FMUL R21, R21, R18 ;  /* 0x0000001215157220 */ /* 0x004fca0000400000 */
        /* <DEDUP_REMOVED lines=27> */
[C---:B------:R-:W-:Y:S01]  /*2b60*/  FADD R20, R29.reuse, -12583039 ;  /* 0xcb40007f1d147421 */ /* 0x040fe20000000000 */
[----:B------:R-:W-:-:S03]  /*2b70*/  SHF.L.U32 R29, R29, 0x17, RZ ;  /* 0x000000171d1d7819 */ /* 0x000fc600000006ff */
[----:B------:R-:W-:-:S04]  /*2b80*/  FFMA R20, R27, 1.4426950216293334961, -R20 ;  /* 0x3fb8aa3b1b147823 */ /* 0x000fc80000000814 */
[----:B------:R-:W-:-:S06]  /*2b90*/  FFMA R20, R27, 1.925963033500011079e-08, R20 ;  /* 0x32a570601b147823 */ /* 0x000fcc0000000014 */
        /* <DEDUP_REMOVED lines=14> */
[----:B------:R-:W2:Y:S01]  /*2c80*/  LDG.E R11, desc[UR8][R10.64+0x1c] ;  /* 0x00001c080a0b7981 */ /* 0x000ea2000c1e1900 */
[----:B0-----:R-:W-:Y:S01]  /*2c90*/  FADD R16, R16, R5 ;  /* 0x0000000510107221 */ /* 0x001fe20000000000 */
[----:B------:R-:W-:-:S03]  /*2ca0*/  IADD3 R17, PT, PT, R17, 0x8, RZ ;  /* 0x0000000811117810 */ /* 0x000fc60007ffe0ff */
[----:B------:R-:W-:Y:S01]  /*2cb0*/  FADD R16, R16, R19 ;  /* 0x0000001310107221 */ /* 0x000fe20000000000 */
[----:B------:R-:W-:-:S03]  /*2cc0*/  ISETP.NE.AND P0, PT, R17, R15, PT ;  /* 0x0000000f1100720c */ /* 0x000fc60003f05270 */
[----:B------:R-:W-:-:S04]  /*2cd0*/  FADD R16, R16, R21 ;  /* 0x0000001510107221 */ /* 0x000fc80000000000 */
[----:B------:R-:W-:-:S04]  /*2ce0*/  FADD R16, R16, R23 ;  /* 0x0000001710107221 */ /* 0x000fc80000000000 */
[----:B------:R-:W-:-:S04]  /*2cf0*/  FADD R16, R16, R25 ;  /* 0x0000001910107221 */ /* 0x000fc80000000000 */
[----:B------:R-:W-:-:S04]  /*2d00*/  FADD R16, R16, R29 ;  /* 0x0000001d10107221 */ /* 0x000fc80000000000 */
[----:B------:R-:W-:Y:S01]  /*2d10*/  FADD R16, R16, R27 ;  /* 0x0000001b10107221 */ /* 0x000fe20000000000 */
[----:B--2---:R-:W-:-:S04]  /*2d20*/  FADD R18, R11, -R0 ;  /* 0x800000000b127221 */ /* 0x004fc80000000000 */
[----:B------:R-:W-:-:S04]  /*2d30*/  FFMA.SAT R4, R18, R4, 0.5 ;  /* 0x3f00000012047423 */ /* 0x000fc80000002004 */
[----:B------:R-:W-:-:S04]  /*2d40*/  FFMA.RM R4, R4, R14, 12582913 ;  /* 0x4b40000104047423 */ /* 0x000fc8000000400e */
[C---:B------:R-:W-:Y:S01]  /*2d50*/  FADD R14, R4.reuse, -12583039 ;  /* 0xcb40007f040e7421 */ /* 0x040fe20000000000 */
[----:B------:R-:W-:-:S03]  /*2d60*/  SHF.L.U32 R4, R4, 0x17, RZ ;  /* 0x0000001704047819 */ /* 0x000fc600000006ff */
[----:B------:R-:W-:-:S04]  /*2d70*/  FFMA R14, R18, 1.4426950216293334961, -R14 ;  /* 0x3fb8aa3b120e7823 */ /* 0x000fc8000000080e */
[----:B------:R-:W-:-:S06]  /*2d80*/  FFMA R14, R18, 1.925963033500011079e-08, R14 ;  /* 0x32a57060120e7823 */ /* 0x000fcc000000000e */
[----:B------:R-:W0:Y:S02]  /*2d90*/  MUFU.EX2 R14, R14 ;  /* 0x0000000e000e7308 */ /* 0x000e240000000800 */
[----:B0-----:R-:W-:-:S04]  /*2da0*/  FMUL R11, R4, R14 ;  /* 0x0000000e040b7220 */ /* 0x001fc80000400000 */
[----:B------:R-:W-:Y:S01]  /*2db0*/  FADD R5, R16, R11 ;  /* 0x0000000b10057221 */ /* 0x000fe20000000000 */
[----:B------:R1:W-:Y:S01]  /*2dc0*/  STG.E desc[UR8][R12.64+0x1c], R11 ;  /* 0x00001c0b0c007986 */ /* 0x0003e2000c101908 */
[----:B------:R-:W-:Y:S05]  /*2dd0*/  @P0 BRA `(.L_x_33) ;  /* 0xfffffff800600947 */ /* 0x000fea000383ffff */
.L_x_32:
[----:B------:R-:W-:Y:S05]  /*2de0*/  BRA.U !UP2, `(.L_x_31) ;  /* 0x000000050ac87547 */ /* 0x000fea000b800000 */
[----:B------:R-:W-:Y:S02]  /*2df0*/  UISETP.GE.U32.AND UP1, UPT, UR6, 0x4, UPT ;  /* 0x000000040600788c */ /* 0x000fe4000bf26070 */
[----:B------:R-:W-:-:S04]  /*2e00*/  ULOP3.LUT UR10, UR5, 0x3, URZ, 0xc0, !UPT ;  /* 0x00000003050a7892 */ /* 0x000fc8000f8ec0ff */
[----:B------:R-:W-:-:S03]  /*2e10*/  UISETP.NE.AND UP2, UPT, UR10, URZ, UPT ;  /* 0x000000ff0a00728c */ /* 0x000fc6000bf45270 */
[----:B------:R-:W-:Y:S08]  /*2e20*/  BRA.U !UP1, `(.L_x_34) ;  /* 0x0000000109dc7547 */ /* 0x000ff0000b800000 */
[----:B------:R-:W-:-:S05]  /*2e30*/  IMAD.WIDE.U32 R8, R15, 0x4, R6 ;  /* 0x000000040f087825 */ /* 0x000fca00078e0006 */
[----:B-1----:R-:W2:Y:S01]  /*2e40*/  LDG.E R11, desc[UR8][R8.64] ;  /* 0x00000008080b7981 */ /* 0x002ea2000c1e1900 */
[----:B------:R-:W-:Y:S01]  /*2e50*/  HFMA2 R12, -RZ, RZ, 3.7421875, 0 ;  /* 0x437c0000ff0c7431 */ /* 0x000fe200000001ff */
[----:B------:R-:W-:Y:S01]  /*2e60*/  MOV R4, 0x3bbb989d ;  /* 0x3bbb989d00047802 */ /* 0x000fe20000000f00 */
[----:B--2--5:R-:W-:-:S04]  /*2e70*/  FADD R13, R11, -R0 ;  /* 0x800000000b0d7221 */ /* 0x024fc80000000000 */
[----:B------:R-:W-:-:S04]  /*2e80*/  FFMA.SAT R11, R13, R4, 0.5 ;  /* 0x3f0000000d0b7423 */ /* 0x000fc80000002004 */
[----:B------:R-:W-:Y:S02]  /*2e90*/  FFMA.RM R14, R11, R12, 12582913 ;  /* 0x4b4000010b0e7423 */ /* 0x000fe4000000400c */
[----:B------:R-:W0:Y:S02]  /*2ea0*/  LDC.64 R10, c[0x0][0x3c0] ;  /* 0x0000f000ff0a7b82 */ /* 0x000e240000000a00 */
        /* <DEDUP_REMOVED lines=28> */
[----:B------:R-:W1:Y:S02]  /*3070*/  MUFU.EX2 R16, R16 ;  /* 0x0000001000107308 */ /* 0x000e640000000800 */
[----:B-1----:R-:W-:-:S05]  /*3080*/  FMUL R21, R21, R16 ;  /* 0x0000001015157220 */ /* 0x002fca0000400000 */
[----:B------:R0:W-:Y:S04]  /*3090*/  STG.E desc[UR8][R10.64+0x8], R21 ;  /* 0x000008150a007986 */ /* 0x0001e8000c101908 */
[----:B------:R-:W2:Y:S01]  /*30a0*/  LDG.E R9, desc[UR8][R8.64+0xc] ;  /* 0x00000c0808097981 */ /* 0x000ea2000c1e1900 */
[----:B------:R-:W-:Y:S01]  /*30b0*/  IADD3 R15, PT, PT, R15, 0x4, RZ ;  /* 0x000000040f0f7810 */ /* 0x000fe20007ffe0ff */
[----:B--2---:R-:W-:-:S04]  /*30c0*/  FADD R19, R9, -R0 ;  /* 0x8000000009137221 */ /* 0x004fc80000000000 */
[----:B------:R-:W-:-:S04]  /*30d0*/  FFMA.SAT R23, R19, R4, 0.5 ;  /* 0x3f00000013177423 */ /* 0x000fc80000002004 */
[----:B------:R-:W-:-:S04]  /*30e0*/  FFMA.RM R23, R23, R12, 12582913 ;  /* 0x4b40000117177423 */ /* 0x000fc8000000400c */
[C---:B------:R-:W-:Y:S01]  /*30f0*/  FADD R4, R23.reuse, -12583039 ;  /* 0xcb40007f17047421 */ /* 0x040fe20000000000 */
[----:B------:R-:W-:-:S03]  /*3100*/  SHF.L.U32 R23, R23, 0x17, RZ ;  /* 0x0000001717177819 */ /* 0x000fc600000006ff */
[----:B------:R-:W-:-:S04]  /*3110*/  FFMA R4, R19, 1.4426950216293334961, -R4 ;  /* 0x3fb8aa3b13047823 */ /* 0x000fc80000000804 */
[----:B------:R-:W-:-:S04]  /*3120*/  FFMA R19, R19, 1.925963033500011079e-08, R4 ;  /* 0x32a5706013137823 */ /* 0x000fc80000000004 */
[----:B------:R-:W1:Y:S02]  /*3130*/  MUFU.EX2 R4, R19 ;  /* 0x0000001300047308 */ /* 0x000e640000000800 */
[----:B-1----:R-:W-:Y:S01]  /*3140*/  FMUL R23, R23, R4 ;  /* 0x0000000417177220 */ /* 0x002fe20000400000 */
[----:B------:R-:W-:-:S04]  /*3150*/  FADD R4, R5, R13 ;  /* 0x0000000d05047221 */ /* 0x000fc80000000000 */
[----:B------:R0:W-:Y:S01]  /*3160*/  STG.E desc[UR8][R10.64+0xc], R23 ;  /* 0x00000c170a007986 */ /* 0x0001e2000c101908 */
[----:B------:R-:W-:-:S04]  /*3170*/  FADD R4, R4, R17 ;  /* 0x0000001104047221 */ /* 0x000fc80000000000 */
[----:B------:R-:W-:-:S04]  /*3180*/  FADD R4, R4, R21 ;  /* 0x0000001504047221 */ /* 0x000fc80000000000 */
[----:B------:R-:W-:-:S07]  /*3190*/  FADD R5, R4, R23 ;  /* 0x0000001704057221 */ /* 0x000fce0000000000 */
.L_x_34:
[----:B------:R-:W-:Y:S05]  /*31a0*/  BRA.U !UP2, `(.L_x_31) ;  /* 0x000000010ad87547 */ /* 0x000fea000b800000 */
[----:B------:R-:W-:Y:S02]  /*31b0*/  UISETP.NE.AND UP1, UPT, UR10, 0x1, UPT ;  /* 0x000000010a00788c */ /* 0x000fe4000bf25270 */
[----:B------:R-:W-:-:S04]  /*31c0*/  ULOP3.LUT UR4, UR5, 0x1, URZ, 0xc0, !UPT ;  /* 0x0000000105047892 */ /* 0x000fc8000f8ec0ff */
[----:B------:R-:W-:-:S03]  /*31d0*/  UISETP.NE.U32.AND UP2, UPT, UR4, 0x1, UPT ;  /* 0x000000010400788c */ /* 0x000fc6000bf45070 */
[----:B------:R-:W-:Y:S08]  /*31e0*/  BRA.U !UP1, `(.L_x_35) ;  /* 0x00000001097c7547 */ /* 0x000ff0000b800000 */
[----:B------:R-:W-:-:S05]  /*31f0*/  IMAD.WIDE.U32 R8, R15, 0x4, R6 ;  /* 0x000000040f087825 */ /* 0x000fca00078e0006 */
[----:B01----:R-:W2:Y:S01]  /*3200*/  LDG.E R11, desc[UR8][R8.64] ;  /* 0x00000008080b7981 */ /* 0x003ea2000c1e1900 */
[----:B------:R-:W-:Y:S01]  /*3210*/  HFMA2 R21, -RZ, RZ, 3.7421875, 0 ;  /* 0x437c0000ff157431 */ /* 0x000fe200000001ff */
[----:B------:R-:W-:Y:S02]  /*3220*/  MOV R19, 0x3bbb989d ;  /* 0x3bbb989d00137802 */ /* 0x000fe40000000f00 */
[----:B------:R-:W-:Y:S01]  /*3230*/  IADD3 R17, PT, PT, R2, R15, RZ ;  /* 0x0000000f02117210 */ /* 0x000fe20007ffe0ff */
[----:B--2--5:R-:W-:-:S04]  /*3240*/  FADD R4, R11, -R0 ;  /* 0x800000000b047221 */ /* 0x024fc80000000000 */
[----:B------:R-:W-:-:S04]  /*3250*/  FFMA.SAT R10, R4, R19, 0.5 ;  /* 0x3f000000040a7423 */ /* 0x000fc80000002013 */
[----:B------:R-:W-:Y:S02]  /*3260*/  FFMA.RM R12, R10, R21, 12582913 ;  /* 0x4b4000010a0c7423 */ /* 0x000fe40000004015 */
[----:B------:R-:W0:Y:S02]  /*3270*/  LDC.64 R10, c[0x0][0x3c0] ;  /* 0x0000f000ff0a7b82 */ /* 0x000e240000000a00 */
[C---:B------:R-:W-:Y:S01]  /*3280*/  FADD R13, R12.reuse, -12583039 ;  /* 0xcb40007f0c0d7421 */ /* 0x040fe20000000000 */
[----:B------:R-:W-:-:S03]  /*3290*/  SHF.L.U32 R12, R12, 0x17, RZ ;  /* 0x000000170c0c7819 */ /* 0x000fc600000006ff */
[----:B------:R-:W-:-:S04]  /*32a0*/  FFMA R13, R4, 1.4426950216293334961, -R13 ;  /* 0x3fb8aa3b040d7823 */ /* 0x000fc8000000080d */
[----:B------:R-:W-:-:S06]  /*32b0*/  FFMA R13, R4, 1.925963033500011079e-08, R13 ;  /* 0x32a57060040d7823 */ /* 0x000fcc000000000d */
[----:B------:R-:W1:Y:S01]  /*32c0*/  MUFU.EX2 R13, R13 ;  /* 0x0000000d000d7308 */ /* 0x000e620000000800 */
[----:B0-----:R-:W-:-:S04]  /*32d0*/  IMAD.WIDE R10, R17, 0x4, R10 ;  /* 0x00000004110a7825 */ /* 0x001fc800078e020a */
[----:B-1----:R-:W-:-:S05]  /*32e0*/  FMUL R12, R12, R13 ;  /* 0x0000000d0c0c7220 */ /* 0x002fca0000400000 */
[----:B------:R2:W-:Y:S04]  /*32f0*/  STG.E desc[UR8][R10.64], R12 ;  /* 0x0000000c0a007986 */ /* 0x0005e8000c101908 */
[----:B------:R-:W3:Y:S01]  /*3300*/  LDG.E R9, desc[UR8][R8.64+0x4] ;  /* 0x0000040808097981 */ /* 0x000ee2000c1e1900 */
[----:B------:R-:W-:Y:S01]  /*3310*/  FADD R5, R5, R12 ;  /* 0x0000000c05057221 */ /* 0x000fe20000000000 */
[----:B------:R-:W-:Y:S01]  /*3320*/  IADD3 R15, PT, PT, R15, 0x2, RZ ;  /* 0x000000020f0f7810 */ /* 0x000fe20007ffe0ff */
[----:B---3--:R-:W-:-:S04]  /*3330*/  FADD R4, R9, -R0 ;  /* 0x8000000009047221 */ /* 0x008fc80000000000 */
        /* <DEDUP_REMOVED lines=9> */
[----:B------:R2:W-:Y:S06]  /*33d0*/  STG.E desc[UR8][R10.64+0x4], R14 ;  /* 0x0000040e0a007986 */ /* 0x0005ec000c101908 */
.L_x_35:
[----:B------:R-:W-:Y:S05]  /*33e0*/  BRA.U UP2, `(.L_x_31) ;  /* 0x0000000102487547 */ /* 0x000fea000b800000 */
[----:B------:R-:W-:-:S06]  /*33f0*/  IMAD.WIDE.U32 R6, R15, 0x4, R6 ;  /* 0x000000040f067825 */ /* 0x000fcc00078e0006 */
[----:B------:R-:W3:Y:S01]  /*3400*/  LDG.E R7, desc[UR8][R6.64] ;  /* 0x0000000806077981 */ /* 0x000ee2000c1e1900 */
[----:B012---:R-:W-:Y:S01]  /*3410*/  HFMA2 R11, -RZ, RZ, 3.7421875, 0 ;  /* 0x437c0000ff0b7431 */ /* 0x007fe200000001ff */
[----:B------:R-:W-:Y:S01]  /*3420*/  MOV R9, 0x3bbb989d ;  /* 0x3bbb989d00097802 */ /* 0x000fe20000000f00 */
[----:B---3-5:R-:W-:Y:S01]  /*3430*/  FADD R0, R7, -R0 ;  /* 0x8000000007007221 */ /* 0x028fe20000000000 */
[----:B------:R-:W-:-:S03]  /*3440*/  IADD3 R7, PT, PT, R2, R15, RZ ;  /* 0x0000000f02077210 */ /* 0x000fc60007ffe0ff */
[----:B------:R-:W-:Y:S02]  /*3450*/  FFMA.SAT R4, R0, R9, 0.5 ;  /* 0x3f00000000047423 */ /* 0x000fe40000002009 */
[----:B------:R-:W0:Y:S02]  /*3460*/  LDC.64 R8, c[0x0][0x3c0] ;  /* 0x0000f000ff087b82 */ /* 0x000e240000000a00 */
[----:B------:R-:W-:-:S04]  /*3470*/  FFMA.RM R4, R4, R11, 12582913 ;  /* 0x4b40000104047423 */ /* 0x000fc8000000400b */
[C---:B------:R-:W-:Y:S01]  /*3480*/  FADD R11, R4.reuse, -12583039 ;  /* 0xcb40007f040b7421 */ /* 0x040fe20000000000 */
[----:B------:R-:W-:-:S03]  /*3490*/  SHF.L.U32 R4, R4, 0x17, RZ ;  /* 0x0000001704047819 */ /* 0x000fc600000006ff */
[----:B------:R-:W-:-:S04]  /*34a0*/  FFMA R11, R0, 1.4426950216293334961, -R11 ;  /* 0x3fb8aa3b000b7823 */ /* 0x000fc8000000080b */
[----:B------:R-:W-:-:S06]  /*34b0*/  FFMA R11, R0, 1.925963033500011079e-08, R11 ;  /* 0x32a57060000b7823 */ /* 0x000fcc000000000b */
[----:B------:R-:W1:Y:S01]  /*34c0*/  MUFU.EX2 R11, R11 ;  /* 0x0000000b000b7308 */ /* 0x000e620000000800 */
[----:B0-----:R-:W-:-:S04]  /*34d0*/  IMAD.WIDE R6, R7, 0x4, R8 ;  /* 0x0000000407067825 */ /* 0x001fc800078e0208 */
[----:B-1----:R-:W-:-:S04]  /*34e0*/  FMUL R4, R4, R11 ;  /* 0x0000000b04047220 */ /* 0x002fc80000400000 */
[----:B------:R-:W-:Y:S01]  /*34f0*/  FADD R5, R5, R4 ;  /* 0x0000000405057221 */ /* 0x000fe20000000000 */
[----:B------:R3:W-:Y:S06]  /*3500*/  STG.E desc[UR8][R6.64], R4 ;  /* 0x0000000406007986 */ /* 0x0007ec000c101908 */
.L_x_31:
[----:B------:R-:W-:Y:S05]  /*3510*/  BRA.U !UP0, `(.L_x_36) ;  /* 0x0000003908907547 */ /* 0x000fea000b800000 */
[----:B------:R-:W-:Y:S02]  /*3520*/  UISETP.GE.U32.AND UP0, UPT, UR7, 0xf, UPT ;  /* 0x0000000f0700788c */ /* 0x000fe4000bf06070 */
[----:B------:R-:W-:Y:S01]  /*3530*/  ULOP3.LUT UR10, UR5, 0xf, URZ, 0xc0, !UPT ;  /* 0x0000000f050a7892 */ /* 0x000fe2000f8ec0ff */
[----:B------:R-:W-:-:S06]  /*3540*/  UMOV UR4, URZ ;  /* 0x000000ff00047c82 */ /* 0x000fcc0008000000 */
[----:B------:R-:W-:Y:S05]  /*3550*/  BRA.U !UP0, `(.L_x_37) ;  /* 0x0000000d08fc7547 */ /* 0x000fea000b800000 */
[----:B---3--:R-:W3:Y:S01]  /*3560*/  LDC.64 R6, c[0x0][0x3c0] ;  /* 0x0000f000ff067b82 */ /* 0x008ee20000000a00 */
[----:B------:R-:W-:-:S03]  /*3570*/  ULOP3.LUT UR4, UR5, 0x7ffffff0, URZ, 0xc0, !UPT ;  /* 0x7ffffff005047892 */ /* 0x000fc6000f8ec0ff */
[----:B------:R-:W-:-:S09]  /*3580*/  UMOV UR5, URZ ;  /* 0x000000ff00057c82 */ /* 0x000fd20008000000 */
.L_x_70:
[----:B----4-:R-:W-:-:S05]  /*3590*/  IADD3 R9, PT, PT, R2, UR5, RZ ;  /* 0x0000000502097c10 */ /* 0x010fca000fffe0ff */
[----:B---3--:R-:W-:-:S05]  /*35a0*/  IMAD.WIDE R8, R9, 0x4, R6 ;  /* 0x0000000409087825 */ /* 0x008fca00078e0206 */
[----:B-----5:R-:W3:Y:S01]  /*35b0*/  LDG.E R0, desc[UR8][R8.64] ;  /* 0x0000000808007981 */ /* 0x020ee2000c1e1900 */
[----:B------:R-:W0:Y:S01]  /*35c0*/  MUFU.RCP R4, R5 ;  /* 0x0000000500047308 */ /* 0x000e220000001000 */
[----:B------:R-:W-:Y:S01]  /*35d0*/  UIADD3 UR5, UPT, UPT, UR5, 0x10, URZ ;  /* 0x0000001005057890 */ /* 0x000fe2000fffe0ff */
[----:B------:R-:W-:Y:S03]  /*35e0*/  BSSY.RECONVERGENT B2, `(.L_x_38) ;  /* 0x000000c000027945 */ /* 0x000fe60003800200 */
[----:B------:R-:W-:Y:S01]  /*35f0*/  UISETP.NE.AND UP0, UPT, UR5, UR4, UPT ;  /* 0x000000040500728c */ /* 0x000fe2000bf05270 */
[----:B012---:R-:W-:-:S04]  /*3600*/  FFMA R11, R4, -R5, 1 ;  /* 0x3f800000040b7423 */ /* 0x007fc80000000805 */
[----:B------:R-:W-:Y:S01]  /*3610*/  FFMA R11, R4, R11, R4 ;  /* 0x0000000b040b7223 */ /* 0x000fe20000000004 */
[----:B---3--:R-:W0:Y:S03]  /*3620*/  FCHK P0, R0, R5 ;  /* 0x0000000500007302 */ /* 0x008e260000000000 */
[----:B------:R-:W-:-:S04]  /*3630*/  FFMA R4, R0, R11, RZ ;  /* 0x0000000b00047223 */ /* 0x000fc800000000ff */
[----:B------:R-:W-:-:S04]  /*3640*/  FFMA R10, R4, -R5, R0 ;  /* 0x80000005040a7223 */ /* 0x000fc80000000000 */
[----:B------:R-:W-:Y:S01]  /*3650*/  FFMA R11, R11, R10, R4 ;  /* 0x0000000a0b0b7223 */ /* 0x000fe20000000004 */
[----:B0-----:R-:W-:Y:S06]  /*3660*/  @!P0 BRA `(.L_x_39) ;  /* 0x00000000000c8947 */ /* 0x001fec0003800000 */
[----:B------:R-:W-:-:S07]  /*3670*/  MOV R4, 0x3690 ;  /* 0x0000369000047802 */ /* 0x000fce0000000f00 */
[----:B------:R-:W-:Y:S05]  /*3680*/  CALL.REL.NOINC `($__internal_0_$__cuda_sm3x_div_rn_noftz_f32_slowpath) ;  /* 0x000000a400a07944 */ /* 0x000fea0003c00000 */
[----:B------:R-:W-:-:S07]  /*3690*/  MOV R11, R13 ;  /* 0x0000000d000b7202 */ /* 0x000fce0000000f00 */
.L_x_39:
[----:B------:R-:W-:Y:S05]  /*36a0*/  BSYNC.RECONVERGENT B2 ;  /* 0x0000000000027941 */ /* 0x000fea0003800200 */
.L_x_38:
[----:B------:R-:W2:Y:S01]  /*36b0*/  LDG.E R15, desc[UR8][R8.64+0x4] ;  /* 0x00000408080f7981 */ /* 0x000ea2000c1e1900 */
[----:B------:R-:W0:Y:S01]  /*36c0*/  MUFU.RCP R0, R5 ;  /* 0x0000000500007308 */ /* 0x000e220000001000 */
[----:B------:R-:W-:Y:S02]  /*36d0*/  BSSY.RECONVERGENT B2, `(.L_x_40) ;  /* 0x000000c000027945 */ /* 0x000fe40003800200 */
[----:B------:R1:W-:Y:S01]  /*36e0*/  STG.E desc[UR8][R8.64], R11 ;  /* 0x0000000b08007986 */ /* 0x0003e2000c101908 */
[----:B0-----:R-:W-:-:S04]  /*36f0*/  FFMA R13, R0, -R5, 1 ;  /* 0x3f800000000d7423 */ /* 0x001fc80000000805 */
[----:B------:R-:W-:Y:S01]  /*3700*/  FFMA R0, R0, R13, R0 ;  /* 0x0000000d00007223 */ /* 0x000fe20000000000 */
[----:B--2---:R-:W0:Y:S03]  /*3710*/  FCHK P0, R15, R5 ;  /* 0x000000050f007302 */ /* 0x004e260000000000 */
[----:B------:R-:W-:-:S04]  /*3720*/  FFMA R4, R0, R15, RZ ;  /* 0x0000000f00047223 */ /* 0x000fc800000000ff */
[----:B------:R-:W-:-:S04]  /*3730*/  FFMA R13, R4, -R5, R15 ;  /* 0x80000005040d7223 */ /* 0x000fc8000000000f */
[----:B------:R-:W-:Y:S01]  /*3740*/  FFMA R13, R0, R13, R4 ;  /* 0x0000000d000d7223 */ /* 0x000fe20000000004 */
[----:B01----:R-:W-:Y:S06]  /*3750*/  @!P0 BRA `(.L_x_41) ;  /* 0x00000000000c8947 */ /* 0x003fec0003800000 */
[----:B------:R-:W-:Y:S02]  /*3760*/  MOV R0, R15 ;  /* 0x0000000f00007202 */ /* 0x000fe40000000f00 */
[----:B------:R-:W-:-:S07]  /*3770*/  MOV R4, 0x3790 ;  /* 0x0000379000047802 */ /* 0x000fce0000000f00 */
[----:B------:R-:W-:Y:S05]  /*3780*/  CALL.REL.NOINC `($__internal_0_$__cuda_sm3x_div_rn_noftz_f32_slowpath) ;  /* 0x000000a400607944 */ /* 0x000fea0003c00000 */
.L_x_41:
[----:B------:R-:W-:Y:S05]  /*3790*/  BSYNC.RECONVERGENT B2 ;  /* 0x0000000000027941 */ /* 0x000fea0003800200 */
.L_x_40:
        /* <DEDUP_REMOVED lines=14> */
[----:B------:R-:W-:-:S07]  /*3880*/  MOV R11, R13 ;  /* 0x0000000d000b7202 */ /* 0x000fce0000000f00 */
.L_x_43:
[----:B------:R-:W-:Y:S05]  /*3890*/  BSYNC.RECONVERGENT B2 ;  /* 0x0000000000027941 */ /* 0x000fea0003800200 */
.L_x_42:
        /* <DEDUP_REMOVED lines=14> */
.L_x_45:
[----:B------:R-:W-:Y:S05]  /*3980*/  BSYNC.RECONVERGENT B2 ;  /* 0x0000000000027941 */ /* 0x000fea0003800200 */
.L_x_44:
        /* <DEDUP_REMOVED lines=15> */
.L_x_47:
[----:B------:R-:W-:Y:S05]  /*3a80*/  BSYNC.RECONVERGENT B2 ;  /* 0x0000000000027941 */ /* 0x000fea0003800200 */
.L_x_46:
        /* <DEDUP_REMOVED lines=14> */
.L_x_49:
[----:B------:R-:W-:Y:S05]  /*3b70*/  BSYNC.RECONVERGENT B2 ;  /* 0x0000000000027941 */ /* 0x000fea0003800200 */
.L_x_48:
        /* <DEDUP_REMOVED lines=15> */
.L_x_51:
[----:B------:R-:W-:Y:S05]  /*3c70*/  BSYNC.RECONVERGENT B2 ;  /* 0x0000000000027941 */ /* 0x000fea0003800200 */
.L_x_50:
        /* <DEDUP_REMOVED lines=14> */
.L_x_53:
[----:B------:R-:W-:Y:S05]  /*3d60*/  BSYNC.RECONVERGENT B2 ;  /* 0x0000000000027941 */ /* 0x000fea0003800200 */
.L_x_52:
        /* <DEDUP_REMOVED lines=15> */
.L_x_55:
[----:B------:R-:W-:Y:S05]  /*3e60*/  BSYNC.RECONVERGENT B2 ;  /* 0x0000000000027941 */ /* 0x000fea0003800200 */
.L_x_54:
        /* <DEDUP_REMOVED lines=14> */
.L_x_57:
[----:B------:R-:W-:Y:S05]  /*3f50*/  BSYNC.RECONVERGENT B2 ;  /* 0x0000000000027941 */ /* 0x000fea0003800200 */
.L_x_56:
        /* <DEDUP_REMOVED lines=15> */
.L_x_59:
[----:B------:R-:W-:Y:S05]  /*4050*/  BSYNC.RECONVERGENT B2 ;  /* 0x0000000000027941 */ /* 0x000fea0003800200 */
.L_x_58:
        /* <DEDUP_REMOVED lines=14> */
.L_x_61:
[----:B------:R-:W-:Y:S05]  /*4140*/  BSYNC.RECONVERGENT B2 ;  /* 0x0000000000027941 */ /* 0x000fea0003800200 */
.L_x_60:
        /* <DEDUP_REMOVED lines=15> */
.L_x_63:
[----:B------:R-:W-:Y:S05]  /*4240*/  BSYNC.RECONVERGENT B2 ;  /* 0x0000000000027941 */ /* 0x000fea0003800200 */
.L_x_62:
        /* <DEDUP_REMOVED lines=14> */
.L_x_65:
[----:B------:R-:W-:Y:S05]  /*4330*/  BSYNC.RECONVERGENT B2 ;  /* 0x0000000000027941 */ /* 0x000fea0003800200 */
.L_x_64:
        /* <DEDUP_REMOVED lines=15> */
.L_x_67:
[----:B------:R-:W-:Y:S05]  /*4430*/  BSYNC.RECONVERGENT B2 ;  /* 0x0000000000027941 */ /* 0x000fea0003800200 */
.L_x_66:
        /* <DEDUP_REMOVED lines=14> */
.L_x_69:
[----:B------:R-:W-:Y:S05]  /*4520*/  BSYNC.RECONVERGENT B2 ;  /* 0x0000000000027941 */ /* 0x000fea0003800200 */
.L_x_68:
[----:B------:R4:W-:Y:S01]  /*4530*/  STG.E desc[UR8][R8.64+0x3c], R13 ;  /* 0x00003c0d08007986 */ /* 0x0009e2000c101908 */
[----:B------:R-:W-:Y:S05]  /*4540*/  BRA.U UP0, `(.L_x_70) ;  /* 0xfffffff100107547 */ /* 0x000fea000b83ffff */
.L_x_37:
[----:B------:R-:W-:-:S09]  /*4550*/  UISETP.NE.AND UP0, UPT, UR10, URZ, UPT ;  /* 0x000000ff0a00728c */ /* 0x000fd2000bf05270 */
[----:B------:R-:W-:Y:S05]  /*4560*/  BRA.U !UP0, `(.L_x_71) ;  /* 0x0000000d08b07547 */ /* 0x000fea000b800000 */
[----:B------:R-:W0:Y:S01]  /*4570*/  LDCU UR5, c[0x0][0x404] ;  /* 0x00008080ff0577ac */ /* 0x000e220008000800 */
[----:B------:R-:W-:Y:S02]  /*4580*/  UISETP.GE.U32.AND UP0, UPT, UR10, 0x8, UPT ;  /* 0x000000080a00788c */ /* 0x000fe4000bf06070 */
[----:B0-----:R-:W-:-:S07]  /*4590*/  ULOP3.LUT UR5, UR5, 0x7, URZ, 0xc0, !UPT ;  /* 0x0000000705057892 */ /* 0x001fce000f8ec0ff */
[----:B------:R-:W-:Y:S05]  /*45a0*/  BRA.U !UP0, `(.L_x_72) ;  /* 0x0000000908107547 */ /* 0x000fea000b800000 */
[----:B---3--:R-:W0:Y:S01]  /*45b0*/  LDC.64 R6, c[0x0][0x3c0] ;  /* 0x0000f000ff067b82 */ /* 0x008e220000000a00 */
[----:B----4-:R-:W-:-:S05]  /*45c0*/  IADD3 R9, PT, PT, R2, UR4, RZ ;  /* 0x0000000402097c10 */ /* 0x010fca000fffe0ff */
[----:B0-----:R-:W-:-:S05]  /*45d0*/  IMAD.WIDE R6, R9, 0x4, R6 ;  /* 0x0000000409067825 */ /* 0x001fca00078e0206 */
[----:B-12---:R-:W2:Y:S01]  /*45e0*/  LDG.E R11, desc[UR8][R6.64] ;  /* 0x00000008060b7981 */ /* 0x006ea2000c1e1900 */
[----:B-----5:R-:W0:Y:S01]  /*45f0*/  MUFU.RCP R0, R5 ;  /* 0x0000000500007308 */ /* 0x020e220000001000 */
[----:B------:R-:W-:Y:S01]  /*4600*/  BSSY.RECONVERGENT B2, `(.L_x_73) ;  /* 0x000000c000027945 */ /* 0x000fe20003800200 */
[----:B0-----:R-:W-:-:S04]  /*4610*/  FFMA R9, R0, -R5, 1 ;  /* 0x3f80000000097423 */ /* 0x001fc80000000805 */
[----:B------:R-:W-:Y:S02]  /*4620*/  FFMA R0, R0, R9, R0 ;  /* 0x0000000900007223 */ /* 0x000fe40000000000 */
[----:B--2---:R-:W0:Y:S02]  /*4630*/  FCHK P0, R11, R5 ;  /* 0x000000050b007302 */ /* 0x004e240000000000 */
[----:B------:R-:W-:-:S04]  /*4640*/  FFMA R4, R0, R11, RZ ;  /* 0x0000000b00047223 */ /* 0x000fc800000000ff */
[----:B------:R-:W-:-:S04]  /*4650*/  FFMA R9, R4, -R5, R11 ;  /* 0x8000000504097223 */ /* 0x000fc8000000000b */
[----:B------:R-:W-:Y:S01]  /*4660*/  FFMA R9, R0, R9, R4 ;  /* 0x0000000900097223 */ /* 0x000fe20000000004 */
[----:B0-----:R-:W-:Y:S06]  /*4670*/  @!P0 BRA `(.L_x_74) ;  /* 0x0000000000108947 */ /* 0x001fec0003800000 */
[----:B------:R-:W-:Y:S02]  /*4680*/  MOV R0, R11 ;  /* 0x0000000b00007202 */ /* 0x000fe40000000f00 */
[----:B------:R-:W-:-:S07]  /*4690*/  MOV R4, 0x46b0 ;  /* 0x000046b000047802 */ /* 0x000fce0000000f00 */
[----:B------:R-:W-:Y:S05]  /*46a0*/  CALL.REL.NOINC `($__internal_0_$__cuda_sm3x_div_rn_noftz_f32_slowpath) ;  /* 0x0000009400987944 */ /* 0x000fea0003c00000 */
[----:B------:R-:W-:-:S07]  /*46b0*/  MOV R9, R13 ;  /* 0x0000000d00097202 */ /* 0x000fce0000000f00 */
.L_x_74:
[----:B------:R-:W-:Y:S05]  /*46c0*/  BSYNC.RECONVERGENT B2 ;  /* 0x0000000000027941 */ /* 0x000fea0003800200 */
.L_x_73:
        /* <DEDUP_REMOVED lines=15> */
.L_x_76:
[----:B------:R-:W-:Y:S05]  /*47c0*/  BSYNC.RECONVERGENT B2 ;  /* 0x0000000000027941 */ /* 0x000fea0003800200 */
.L_x_75:
        /* <DEDUP_REMOVED lines=15> */
.L_x_78:
[----:B------:R-:W-:Y:S05]  /*48c0*/  BSYNC.RECONVERGENT B2 ;  /* 0x0000000000027941 */ /* 0x000fea0003800200 */
.L_x_77:
        /* <DEDUP_REMOVED lines=15> */
.L_x_80:
[----:B------:R-:W-:Y:S05]  /*49c0*/  BSYNC.RECONVERGENT B2 ;  /* 0x0000000000027941 */ /* 0x000fea0003800200 */
.L_x_79:
        /* <DEDUP_REMOVED lines=15> */
.L_x_82:
[----:B------:R-:W-:Y:S05]  /*4ac0*/  BSYNC.RECONVERGENT B2 ;  /* 0x0000000000027941 */ /* 0x000fea0003800200 */
.L_x_81:
        /* <DEDUP_REMOVED lines=15> */
.L_x_84:
[----:B------:R-:W-:Y:S05]  /*4bc0*/  BSYNC.RECONVERGENT B2 ;  /* 0x0000000000027941 */ /* 0x000fea0003800200 */
.L_x_83:
        /* <DEDUP_REMOVED lines=15> */
.L_x_86:
[----:B------:R-:W-:Y:S05]  /*4cc0*/  BSYNC.RECONVERGENT B2 ;  /* 0x0000000000027941 */ /* 0x000fea0003800200 */
.L_x_85:
        /* <DEDUP_REMOVED lines=15> */
.L_x_88:
[----:B------:R-:W-:Y:S05]  /*4dc0*/  BSYNC.RECONVERGENT B2 ;  /* 0x0000000000027941 */ /* 0x000fea0003800200 */
.L_x_87:
[----:B------:R0:W-:Y:S01]  /*4dd0*/  STG.E desc[UR8][R6.64+0x1c], R11 ;  /* 0x00001c0b06007986 */ /* 0x0001e2000c101908 */
[----:B------:R-:W-:-:S12]  /*4de0*/  UIADD3 UR4, UPT, UPT, UR4, 0x8, URZ ;  /* 0x0000000804047890 */ /* 0x000fd8000fffe0ff */
.L_x_72:
        /* <DEDUP_REMOVED lines=23> */
.L_x_91:
[----:B------:R-:W-:Y:S05]  /*4f60*/  BSYNC.RECONVERGENT B2 ;  /* 0x0000000000027941 */ /* 0x000fea0003800200 */
.L_x_90:
        /* <DEDUP_REMOVED lines=15> */
.L_x_93:
[----:B------:R-:W-:Y:S05]  /*5060*/  BSYNC.RECONVERGENT B2 ;  /* 0x0000000000027941 */ /* 0x000fea0003800200 */
.L_x_92:
        /* <DEDUP_REMOVED lines=15> */
.L_x_95:
[----:B------:R-:W-:Y:S05]  /*5160*/  BSYNC.RECONVERGENT B2 ;  /* 0x0000000000027941 */ /* 0x000fea0003800200 */
.L_x_94:
        /* <DEDUP_REMOVED lines=15> */
.L_x_97:
[----:B------:R-:W-:Y:S05]  /*5260*/  BSYNC.RECONVERGENT B2 ;  /* 0x0000000000027941 */ /* 0x000fea0003800200 */
.L_x_96:
[----:B------:R0:W-:Y:S01]  /*5270*/  STG.E desc[UR8][R6.64+0xc], R11 ;  /* 0x00000c0b06007986 */ /* 0x0001e2000c101908 */
[----:B------:R-:W-:-:S12]  /*5280*/  UIADD3 UR4, UPT, UPT, UR4, 0x4, URZ ;  /* 0x0000000404047890 */ /* 0x000fd8000fffe0ff */
.L_x_89:
[----:B------:R-:W-:-:S09]  /*5290*/  UISETP.NE.AND UP0, UPT, UR6, URZ, UPT ;  /* 0x000000ff0600728c */ /* 0x000fd2000bf05270 */
[----:B------:R-:W-:Y:S05]  /*52a0*/  BRA.U !UP0, `(.L_x_71) ;  /* 0x0000000108607547 */ /* 0x000fea000b800000 */
[----:B0--3--:R-:W0:Y:S01]  /*52b0*/  LDC.64 R6, c[0x0][0x3c0] ;  /* 0x0000f000ff067b82 */ /* 0x009e220000000a00 */
[----:B------:R-:W-:-:S05]  /*52c0*/  UMOV UR5, URZ ;  /* 0x000000ff00057c82 */ /* 0x000fca0008000000 */
.L_x_100:
[----:B0---4-:R-:W-:-:S05]  /*52d0*/  IADD3 R9, PT, PT, R2, UR4, RZ ;  /* 0x0000000402097c10 */ /* 0x011fca000fffe0ff */
[----:B0-----:R-:W-:-:S05]  /*52e0*/  IMAD.WIDE R8, R9, 0x4, R6 ;  /* 0x0000000409087825 */ /* 0x001fca00078e0206 */
[----:B-1----:R-:W3:Y:S01]  /*52f0*/  LDG.E R13, desc[UR8][R8.64] ;  /* 0x00000008080d7981 */ /* 0x002ee2000c1e1900 */
[----:B-----5:R-:W2:Y:S01]  /*5300*/  MUFU.RCP R0, R5 ;  /* 0x0000000500007308 */ /* 0x020ea20000001000 */
[----:B------:R-:W-:Y:S01]  /*5310*/  UIADD3 UR5, UPT, UPT, UR5, 0x1, URZ ;  /* 0x0000000105057890 */ /* 0x000fe2000fffe0ff */
[----:B------:R-:W-:Y:S03]  /*5320*/  BSSY.RECONVERGENT B2, `(.L_x_98) ;  /* 0x000000d000027945 */ /* 0x000fe60003800200 */
[----:B------:R-:W-:Y:S01]  /*5330*/  UISETP.NE.AND UP0, UPT, UR5, UR6, UPT ;  /* 0x000000060500728c */ /* 0x000fe2000bf05270 */
[----:B--2---:R-:W-:-:S04]  /*5340*/  FFMA R11, R0, -R5, 1 ;  /* 0x3f800000000b7423 */ /* 0x004fc80000000805 */
[----:B------:R-:W-:Y:S01]  /*5350*/  FFMA R0, R0, R11, R0 ;  /* 0x0000000b00007223 */ /* 0x000fe20000000000 */
[----:B---3--:R-:W0:Y:S03]  /*5360*/  FCHK P0, R13, R5 ;  /* 0x000000050d007302 */ /* 0x008e260000000000 */
        /* <DEDUP_REMOVED lines=8> */
.L_x_99:
[----:B------:R-:W-:Y:S05]  /*53f0*/  BSYNC.RECONVERGENT B2 ;  /* 0x0000000000027941 */ /* 0x000fea0003800200 */
.L_x_98:
[----:B------:R0:W-:Y:S01]  /*5400*/  STG.E desc[UR8][R8.64], R11 ;  /* 0x0000000b08007986 */ /* 0x0001e2000c101908 */
[----:B------:R-:W-:Y:S01]  /*5410*/  UIADD3 UR4, UPT, UPT, UR4, 0x1, URZ ;  /* 0x0000000104047890 */ /* 0x000fe2000fffe0ff */
[----:B------:R-:W-:Y:S11]  /*5420*/  BRA.U UP0, `(.L_x_100) ;  /* 0xfffffffd00a87547 */ /* 0x000ff6000b83ffff */
.L_x_71:
[----:B------:R-:W0:Y:S01]  /*5430*/  LDCU UR5, c[0x0][0x404] ;  /* 0x00008080ff0577ac */ /* 0x000e220008000800 */
[----:B---3--:R-:W-:Y:S01]  /*5440*/  HFMA2 R4, -RZ, RZ, 0, 0 ;  /* 0x00000000ff047431 */ /* 0x008fe200000001ff */
[----:B------:R-:W-:Y:S01]  /*5450*/  UISETP.GE.U32.AND UP0, UPT, UR7, 0x3, UPT ;  /* 0x000000030700788c */ /* 0x000fe2000bf06070 */
[----:B------:R-:W-:Y:S01]  /*5460*/  UMOV UR4, URZ ;  /* 0x000000ff00047c82 */ /* 0x000fe20008000000 */
[----:B0-----:R-:W-:-:S07]  /*5470*/  ULOP3.LUT UR6, UR5, 0x3, URZ, 0xc0, !UPT ;  /* 0x0000000305067892 */ /* 0x001fce000f8ec0ff */
[----:B------:R-:W-:Y:S05]  /*5480*/  BRA.U !UP0, `(.L_x_101) ;  /* 0x00000009084c7547 */ /* 0x000fea000b800000 */
[----:B------:R-:W0:Y:S01]  /*5490*/  LDC.64 R6, c[0x0][0x3c0] ;  /* 0x0000f000ff067b82 */ /* 0x000e220000000a00 */
[----:B------:R-:W-:Y:S01]  /*54a0*/  MOV R4, RZ ;  /* 0x000000ff00047202 */ /* 0x000fe20000000f00 */
[----:B------:R-:W-:-:S03]  /*54b0*/  ULOP3.LUT UR4, UR5, 0x7ffffffc, URZ, 0xc0, !UPT ;  /* 0x7ffffffc05047892 */ /* 0x000fc6000f8ec0ff */
[----:B------:R-:W-:-:S03]  /*54c0*/  UMOV UR5, URZ ;  /* 0x000000ff00057c82 */ /* 0x000fc60008000000 */
[----:B----4-:R-:W3:Y:S06]  /*54d0*/  LDC.64 R8, c[0x0][0x388] ;  /* 0x0000e200ff087b82 */ /* 0x010eec0000000a00 */
.L_x_110:
[----:B-12---:R-:W-:-:S05]  /*54e0*/  IADD3 R11, PT, PT, R2, UR5, RZ ;  /* 0x00000005020b7c10 */ /* 0x006fca000fffe0ff */
[----:B---3--:R-:W-:-:S05]  /*54f0*/  IMAD.WIDE R12, R11, 0x4, R8 ;  /* 0x000000040b0c7825 */ /* 0x008fca00078e0208 */
[----:B------:R-:W2:Y:S04]  /*5500*/  LDG.E R14, desc[UR8][R12.64] ;  /* 0x000000080c0e7981 */ /* 0x000ea8000c1e1900 */
[----:B------:R-:W3:Y:S04]  /*5510*/  LDG.E R10, desc[UR8][R12.64+0xc] ;  /* 0x00000c080c0a7981 */ /* 0x000ee8000c1e1900 */
[----:B-----5:R-:W4:Y:S04]  /*5520*/  LDG.E R0, desc[UR8][R12.64+0x4] ;  /* 0x000004080c007981 */ /* 0x020f28000c1e1900 */
[----:B------:R-:W4:Y:S01]  /*5530*/  LDG.E R5, desc[UR8][R12.64+0x8] ;  /* 0x000008080c057981 */ /* 0x000f22000c1e1900 */
[----:B------:R-:W-:Y:S01]  /*5540*/  UIADD3 UR5, UPT, UPT, UR5, 0x4, URZ ;  /* 0x0000000405057890 */ /* 0x000fe2000fffe0ff */
[----:B------:R-:W-:Y:S03]  /*5550*/  BSSY.RECONVERGENT B0, `(.L_x_102) ;  /* 0x0000025000007945 */ /* 0x000fe60003800200 */
[----:B------:R-:W-:Y:S01]  /*5560*/  UISETP.NE.AND UP0, UPT, UR5, UR4, UPT ;  /* 0x000000040500728c */ /* 0x000fe2000bf05270 */
[----:B--2---:R-:W-:-:S02]  /*5570*/  FSETP.GT.AND P3, PT, R14, 0.5, PT ;  /* 0x3f0000000e00780b */ /* 0x004fc40003f64000 */
[----:B---3--:R-:W-:Y:S01]  /*5580*/  FSETP.GT.AND P0, PT, R10, 0.5, PT ;  /* 0x3f0000000a00780b */ /* 0x008fe20003f04000 */
[----:B0-----:R-:W-:Y:S01]  /*5590*/  IMAD.WIDE R10, R11, 0x4, R6 ;  /* 0x000000040b0a7825 */ /* 0x001fe200078e0206 */
[----:B----4-:R-:W-:Y:S02]  /*55a0*/  FSETP.GT.AND P2, PT, R0, 0.5, PT ;  /* 0x3f0000000000780b */ /* 0x010fe40003f44000 */
[----:B------:R-:W-:-:S07]  /*55b0*/  FSETP.GT.AND P1, PT, R5, 0.5, PT ;  /* 0x3f0000000500780b */ /* 0x000fce0003f24000 */
[----:B------:R-:W-:Y:S06]  /*55c0*/  @!P3 BRA `(.L_x_103) ;  /* 0x000000000074b947 */ /* 0x000fec0003800000 */
[----:B------:R-:W2:Y:S01]  /*55d0*/  LDG.E R0, desc[UR8][R10.64] ;  /* 0x000000080a007981 */ /* 0x000ea2000c1e1900 */
[----:B------:R-:W-:Y:S02]  /*55e0*/  HFMA2 R15, -RZ, RZ, 1.5048828125, 33.21875 ;  /* 0x3e055027ff0f7431 */ /* 0x000fe400000001ff */
[----:B--2---:R-:W-:-:S05]  /*55f0*/  FADD R0, R0, 9.9999999392252902908e-09 ;  /* 0x322bcc7700007421 */ /* 0x004fca0000000000 */
[----:B------:R-:W-:-:S13]  /*5600*/  FSETP.GEU.AND P3, PT, R0, 1.175494350822287508e-38, PT ;  /* 0x008000000000780b */ /* 0x000fda0003f6e000 */
[----:B------:R-:W-:-:S05]  /*5610*/  @!P3 FMUL R0, R0, 8388608 ;  /* 0x4b0000000000b820 */ /* 0x000fca0000400000 */
[----:B------:R-:W-:-:S04]  /*5620*/  IADD3 R5, PT, PT, R0, -0x3f2aaaab, RZ ;  /* 0xc0d5555500057810 */ /* 0x000fc80007ffe0ff */
[----:B------:R-:W-:-:S04]  /*5630*/  LOP3.LUT R13, R5, 0xff800000, RZ, 0xc0, !PT ;  /* 0xff800000050d7812 */ /* 0x000fc800078ec0ff */
[-C--:B------:R-:W-:Y:S02]  /*5640*/  IADD3 R5, PT, PT, R0, -R13.reuse, RZ ;  /* 0x8000000d00057210 */ /* 0x080fe40007ffe0ff */
[----:B------:R-:W-:Y:S02]  /*5650*/  I2FP.F32.S32 R12, R13 ;  /* 0x0000000d000c7245 */ /* 0x000fe40000201400 */
[----:B------:R-:W-:Y:S01]  /*5660*/  MOV R13, 0x7f800000 ;  /* 0x7f800000000d7802 */ /* 0x000fe20000000f00 */
[----:B------:R-:W-:-:S04]  /*5670*/  FADD R14, R5, -1 ;  /* 0xbf800000050e7421 */ /* 0x000fc80000000000 */
[----:B------:R-:W-:-:S04]  /*5680*/  FFMA R5, R14, -R15, 0.14084610342979431152 ;  /* 0x3e1039f60e057423 */ /* 0x000fc8000000080f */
[----:B------:R-:W-:-:S04]  /*5690*/  FFMA R5, R14, R5, -0.12148627638816833496 ;  /* 0xbdf8cdcc0e057423 */ /* 0x000fc80000000005 */
[----:B------:R-:W-:-:S04]  /*56a0*/  FFMA R5, R14, R5, 0.13980610668659210205 ;  /* 0x3e0f29550e057423 */ /* 0x000fc80000000005 */
[----:B------:R-:W-:-:S04]  /*56b0*/  FFMA R5, R14, R5, -0.16684235632419586182 ;  /* 0xbe2ad8b90e057423 */ /* 0x000fc80000000005 */
[----:B------:R-:W-:-:S04]  /*56c0*/  FFMA R5, R14, R5, 0.20012299716472625732 ;  /* 0x3e4ced0b0e057423 */ /* 0x000fc80000000005 */
[----:B------:R-:W-:-:S04]  /*56d0*/  FFMA R5, R14, R5, -0.24999669194221496582 ;  /* 0xbe7fff220e057423 */ /* 0x000fc80000000005 */
[----:B------:R-:W-:-:S04]  /*56e0*/  FFMA R5, R14, R5, 0.33333182334899902344 ;  /* 0x3eaaaa780e057423 */ /* 0x000fc80000000005 */
[----:B------:R-:W-:Y:S01]  /*56f0*/  FFMA R15, R14, R5, -0.5 ;  /* 0xbf0000000e0f7423 */ /* 0x000fe20000000005 */
[----:B------:R-:W-:Y:S02]  /*5700*/  FSEL R5, RZ, -23, P3 ;  /* 0xc1b80000ff057808 */ /* 0x000fe40001800000 */
[----:B------:R-:W-:Y:S01]  /*5710*/  ISETP.GT.U32.AND P3, PT, R0, 0x7f7fffff, PT ;  /* 0x7f7fffff0000780c */ /* 0x000fe20003f64070 */
[----:B------:R-:W-:Y:S02]  /*5720*/  FMUL R15, R14, R15 ;  /* 0x0000000f0e0f7220 */ /* 0x000fe40000400000 */
[----:B------:R-:W-:Y:S02]  /*5730*/  FFMA R5, R12, 1.1920928955078125e-07, R5 ;  /* 0x340000000c057823 */ /* 0x000fe40000000005 */
[----:B------:R-:W-:-:S04]  /*5740*/  FFMA R14, R14, R15, R14 ;  /* 0x0000000f0e0e7223 */ /* 0x000fc8000000000e */
[----:B------:R-:W-:-:S04]  /*5750*/  FFMA R5, R5, 0.69314718246459960938, R14 ;  /* 0x3f31721805057823 */ /* 0x000fc8000000000e */
[C---:B------:R-:W-:Y:S01]  /*5760*/  @P3 FFMA R5, R0.reuse, R13, +INF ;  /* 0x7f80000000053423 */ /* 0x040fe2000000000d */
[----:B------:R-:W-:-:S04]  /*5770*/  FSETP.NEU.AND P3, PT, R0, RZ, PT ;  /* 0x000000ff0000720b */ /* 0x000fc80003f6d000 */
[----:B------:R-:W-:-:S05]  /*5780*/  FSEL R5, R5, -INF , P3 ;  /* 0xff80000005057808 */ /* 0x000fca0001800000 */
[----:B------:R-:W-:-:S07]  /*5790*/  FADD R4, R4, -R5 ;  /* 0x8000000504047221 */ /* 0x000fce0000000000 */
.L_x_103:
[----:B------:R-:W-:Y:S05]  /*57a0*/  BSYNC.RECONVERGENT B0 ;  /* 0x0000000000007941 */ /* 0x000fea0003800200 */
.L_x_102:
[----:B------:R-:W-:Y:S04]  /*57b0*/  BSSY.RECONVERGENT B0, `(.L_x_104) ;  /* 0x000001f000007945 */ /* 0x000fe80003800200 */
[----:B------:R-:W-:Y:S05]  /*57c0*/  @!P2 BRA `(.L_x_105) ;  /* 0x000000000074a947 */ /* 0x000fea0003800000 */
        /* <DEDUP_REMOVED lines=29> */
.L_x_105:
[----:B------:R-:W-:Y:S05]  /*59a0*/  BSYNC.RECONVERGENT B0 ;  /* 0x0000000000007941 */ /* 0x000fea0003800200 */
.L_x_104:
        /* <DEDUP_REMOVED lines=31> */
.L_x_107:
[----:B------:R-:W-:Y:S05]  /*5ba0*/  BSYNC.RECONVERGENT B0 ;  /* 0x0000000000007941 */ /* 0x000fea0003800200 */
.L_x_106:
        /* <DEDUP_REMOVED lines=10> */
[----:B------:R-:W-:-:S03]  /*5c50*/  I2FP.F32.S32 R10, R13 ;  /* 0x0000000d000a7245 */ /* 0x000fc60000201400 */
        /* <DEDUP_REMOVED lines=13> */
[----:B------:R-:W-:Y:S01]  /*5d30*/  FFMA R12, R12, R11, R12 ;  /* 0x0000000b0c0c7223 */ /* 0x000fe2000000000c */
[----:B------:R-:W-:-:S03]  /*5d40*/  MOV R11, 0x7f800000 ;  /* 0x7f800000000b7802 */ /* 0x000fc60000000f00 */
[----:B------:R-:W-:-:S04]  /*5d50*/  FFMA R5, R5, 0.69314718246459960938, R12 ;  /* 0x3f31721805057823 */ /* 0x000fc8000000000c */
[C---:B------:R-:W-:Y:S01]  /*5d60*/  @P0 FFMA R5, R0.reuse, R11, +INF ;  /* 0x7f80000000050423 */ /* 0x040fe2000000000b */
[----:B------:R-:W-:-:S04]  /*5d70*/  FSETP.NEU.AND P0, PT, R0, RZ, PT ;  /* 0x000000ff0000720b */ /* 0x000fc80003f0d000 */
[----:B------:R-:W-:-:S05]  /*5d80*/  FSEL R5, R5, -INF , P0 ;  /* 0xff80000005057808 */ /* 0x000fca0000000000 */
[----:B------:R-:W-:-:S07]  /*5d90*/  FADD R4, R4, -R5 ;  /* 0x8000000504047221 */ /* 0x000fce0000000000 */
.L_x_109:
[----:B------:R-:W-:Y:S05]  /*5da0*/  BSYNC.RECONVERGENT B0 ;  /* 0x0000000000007941 */ /* 0x000fea0003800200 */
.L_x_108:
[----:B------:R-:W-:Y:S05]  /*5db0*/  BRA.U UP0, `(.L_x_110) ;  /* 0xfffffff500c87547 */ /* 0x000fea000b83ffff */
.L_x_101:
[----:B------:R-:W-:-:S09]  /*5dc0*/  UISETP.NE.AND UP0, UPT, UR6, URZ, UPT ;  /* 0x000000ff0600728c */ /* 0x000fd2000bf05270 */
[----:B------:R-:W-:Y:S05]  /*5dd0*/  BRA.U !UP0, `(.L_x_111) ;  /* 0x0000000508dc7547 */ /* 0x000fea000b800000 */
[----:B------:R-:W-:-:S09]  /*5de0*/  UISETP.NE.AND UP1, UPT, UR6, 0x1, UPT ;  /* 0x000000010600788c */ /* 0x000fd2000bf25270 */
[----:B------:R-:W-:Y:S05]  /*5df0*/  BRA.U !UP1, `(.L_x_112) ;  /* 0x0000000509287547 */ /* 0x000fea000b800000 */
[----:B----4-:R-:W0:Y:S01]  /*5e00*/  LDC.64 R8, c[0x0][0x388] ;  /* 0x0000e200ff087b82 */ /* 0x010e220000000a00 */
[----:B------:R-:W-:-:S07]  /*5e10*/  IADD3 R5, PT, PT, R2, UR4, RZ ;  /* 0x0000000402057c10 */ /* 0x000fce000fffe0ff */
[----:B------:R-:W3:Y:S01]  /*5e20*/  LDC.64 R6, c[0x0][0x3c0] ;  /* 0x0000f000ff067b82 */ /* 0x000ee20000000a00 */
[----:B0-----:R-:W-:-:S05]  /*5e30*/  IMAD.WIDE R8, R5, 0x4, R8 ;  /* 0x0000000405087825 */ /* 0x001fca00078e0208 */
[----:B--2---:R-:W2:Y:S04]  /*5e40*/  LDG.E R10, desc[UR8][R8.64] ;  /* 0x00000008080a7981 */ /* 0x004ea8000c1e1900 */
[----:B-----5:R-:W4:Y:S01]  /*5e50*/  LDG.E R0, desc[UR8][R8.64+0x4] ;  /* 0x0000040808007981 */ /* 0x020f22000c1e1900 */
[----:B------:R-:W-:Y:S01]  /*5e60*/  UIADD3 UR4, UPT, UPT, UR4, 0x2, URZ ;  /* 0x0000000204047890 */ /* 0x000fe2000fffe0ff */
[----:B------:R-:W-:Y:S01]  /*5e70*/  BSSY.RECONVERGENT B0, `(.L_x_113) ;  /* 0x0000022000007945 */ /* 0x000fe20003800200 */
[----:B---3--:R-:W-:Y:S01]  /*5e80*/  IMAD.WIDE R6, R5, 0x4, R6 ;  /* 0x0000000405067825 */ /* 0x008fe200078e0206 */
[----:B--2---:R-:W-:Y:S02]  /*5e90*/  FSETP.GT.AND P0, PT, R10, 0.5, PT ;  /* 0x3f0000000a00780b */ /* 0x004fe40003f04000 */
[----:B----4-:R-:W-:-:S11]  /*5ea0*/  FSETP.GT.AND P1, PT, R0, 0.5, PT ;  /* 0x3f0000000000780b */ /* 0x010fd60003f24000 */
[----:B------:R-:W-:Y:S05]  /*5eb0*/  @!P0 BRA `(.L_x_114) ;  /* 0x0000000000748947 */ /* 0x000fea0003800000 */
[----:B------:R-:W2:Y:S01]  /*5ec0*/  LDG.E R0, desc[UR8][R6.64] ;  /* 0x0000000806007981 */ /* 0x000ea2000c1e1900 */
[----:B-1----:R-:W-:Y:S02]  /*5ed0*/  HFMA2 R11, -RZ, RZ, 1.5048828125, 33.21875 ;  /* 0x3e055027ff0b7431 */ /* 0x002fe400000001ff */
        /* <DEDUP_REMOVED lines=27> */
.L_x_114:
[----:B------:R-:W-:Y:S05]  /*6090*/  BSYNC.RECONVERGENT B0 ;  /* 0x0000000000007941 */ /* 0x000fea0003800200 */
.L_x_113:
[----:B------:R-:W-:Y:S04]  /*60a0*/  BSSY.RECONVERGENT B0, `(.L_x_112) ;  /* 0x000001f000007945 */ /* 0x000fe80003800200 */
        /* <DEDUP_REMOVED lines=30> */
.L_x_115:
[----:B------:R-:W-:Y:S05]  /*6290*/  BSYNC.RECONVERGENT B0 ;  /* 0x0000000000007941 */ /* 0x000fea0003800200 */
.L_x_112:
[----:B------:R-:W0:Y:S02]  /*62a0*/  LDCU UR5, c[0x0][0x404] ;  /* 0x00008080ff0577ac */ /* 0x000e240008000800 */
[----:B0-----:R-:W-:-:S04]  /*62b0*/  ULOP3.LUT UR5, UR5, 0x1, URZ, 0xc0, !UPT ;  /* 0x0000000105057892 */ /* 0x001fc8000f8ec0ff */
[----:B------:R-:W-:-:S09]  /*62c0*/  UISETP.NE.U32.AND UP1, UPT, UR5, 0x1, UPT ;  /* 0x000000010500788c */ /* 0x000fd2000bf25070 */
[----:B------:R-:W-:Y:S05]  /*62d0*/  BRA.U UP1, `(.L_x_111) ;  /* 0x00000001019c7547 */ /* 0x000fea000b800000 */
[----:B------:R-:W0:Y:S01]  /*62e0*/  LDC.64 R6, c[0x0][0x388] ;  /* 0x0000e200ff067b82 */ /* 0x000e220000000a00 */
[----:B------:R-:W-:-:S05]  /*62f0*/  IADD3 R5, PT, PT, R2, UR4, RZ ;  /* 0x0000000402057c10 */ /* 0x000fca000fffe0ff */
[----:B0-----:R-:W-:-:S06]  /*6300*/  IMAD.WIDE R6, R5, 0x4, R6 ;  /* 0x0000000405067825 */ /* 0x001fcc00078e0206 */
[----:B------:R-:W3:Y:S01]  /*6310*/  LDG.E R6, desc[UR8][R6.64] ;  /* 0x0000000806067981 */ /* 0x000ee2000c1e1900 */
[----:B------:R-:W-:Y:S01]  /*6320*/  BSSY.RECONVERGENT B0, `(.L_x_111) ;  /* 0x0000022000007945 */ /* 0x000fe20003800200 */
[----:B---3--:R-:W-:-:S13]  /*6330*/  FSETP.GT.AND P0, PT, R6, 0.5, PT ;  /* 0x3f0000000600780b */ /* 0x008fda0003f04000 */
[----:B------:R-:W-:Y:S05]  /*6340*/  @!P0 BRA `(.L_x_116) ;  /* 0x00000000007c8947 */ /* 0x000fea0003800000 */
[----:B------:R-:W0:Y:S02]  /*6350*/  LDC.64 R6, c[0x0][0x3c0] ;  /* 0x0000f000ff067b82 */ /* 0x000e240000000a00 */
[----:B0-----:R-:W-:-:S06]  /*6360*/  IMAD.WIDE R6, R5, 0x4, R6 ;  /* 0x0000000405067825 */ /* 0x001fcc00078e0206 */
[----:B------:R-:W3:Y:S01]  /*6370*/  LDG.E R6, desc[UR8][R6.64] ;  /* 0x0000000806067981 */ /* 0x000ee2000c1e1900 */
[----:B-12---:R-:W-:Y:S02]  /*6380*/  HFMA2 R11, -RZ, RZ, 1.5048828125, 33.21875 ;  /* 0x3e055027ff0b7431 */ /* 0x006fe400000001ff */
[----:B---3-5:R-:W-:-:S05]  /*6390*/  FADD R0, R6, 9.9999999392252902908e-09 ;  /* 0x322bcc7706007421 */ /* 0x028fca0000000000 */
[----:B------:R-:W-:-:S13]  /*63a0*/  FSETP.GEU.AND P0, PT, R0, 1.175494350822287508e-38, PT ;  /* 0x008000000000780b */ /* 0x000fda0003f0e000 */
[----:B------:R-:W-:-:S05]  /*63b0*/  @!P0 FMUL R0, R0, 8388608 ;  /* 0x4b00000000008820 */ /* 0x000fca0000400000 */
[----:B------:R-:W-:-:S04]  /*63c0*/  IADD3 R5, PT, PT, R0, -0x3f2aaaab, RZ ;  /* 0xc0d5555500057810 */ /* 0x000fc80007ffe0ff */
[----:B----4-:R-:W-:-:S04]  /*63d0*/  LOP3.LUT R9, R5, 0xff800000, RZ, 0xc0, !PT ;  /* 0xff80000005097812 */ /* 0x010fc800078ec0ff */
        /* <DEDUP_REMOVED lines=22> */
.L_x_116:
[----:B------:R-:W-:Y:S05]  /*6540*/  BSYNC.RECONVERGENT B0 ;  /* 0x0000000000007941 */ /* 0x000fea0003800200 */
.L_x_111:
[----:B------:R-:W0:Y:S01]  /*6550*/  LDC.64 R6, c[0x0][0x3c8] ;  /* 0x0000f200ff067b82 */ /* 0x000e220000000a00 */
[----:B------:R-:W-:Y:S01]  /*6560*/  UISETP.GE.U32.AND UP1, UPT, UR7, 0xf, UPT ;  /* 0x0000000f0700788c */ /* 0x000fe2000bf26070 */
[----:B-----5:R-:W-:Y:S01]  /*6570*/  HFMA2 R0, -RZ, RZ, 0, 0 ;  /* 0x00000000ff007431 */ /* 0x020fe200000001ff */
[----:B------:R-:W-:Y:S01]  /*6580*/  UISETP.NE.AND UP2, UPT, UR10, URZ, UPT ;  /* 0x000000ff0a00728c */ /* 0x000fe2000bf45270 */
[----:B0-----:R-:W-:-:S05]  /*6590*/  IMAD.WIDE R6, R3, 0x4, R6 ;  /* 0x0000000403067825 */ /* 0x001fca00078e0206 */
[----:B------:R0:W-:Y:S01]  /*65a0*/  STG.E desc[UR8][R6.64], R4 ;  /* 0x0000000406007986 */ /* 0x0001e2000c101908 */
[----:B------:R-:W-:Y:S05]  /*65b0*/  BRA.U !UP1, `(.L_x_117) ;  /* 0x0000000509007547 */ /* 0x000fea000b800000 */
[----:B------:R-:W3:Y:S01]  /*65c0*/  LDC R0, c[0x0][0x404] ;  /* 0x00010100ff007b82 */ /* 0x000ee20000000800 */
[----:B-1----:R-:W-:Y:S02]  /*65d0*/  MOV R25, RZ ;  /* 0x000000ff00197202 */ /* 0x002fe40000000f00 */
[----:B---3--:R-:W-:-:S07]  /*65e0*/  LOP3.LUT R0, R0, 0x7ffffff0, RZ, 0xc0, !PT ;  /* 0x7ffffff000007812 */ /* 0x008fce00078ec0ff */
.L_x_118:
[----:B------:R-:W1:Y:S01]  /*65f0*/  LDC.64 R22, c[0x0][0x3c0] ;  /* 0x0000f000ff167b82 */ /* 0x000e620000000a00 */
[----:B0-----:R-:W-:-:S07]  /*6600*/  IADD3 R5, PT, PT, R2, R25, RZ ;  /* 0x0000001902057210 */ /* 0x001fce0007ffe0ff */
[----:B------:R-:W3:Y:S01]  /*6610*/  LDC.64 R20, c[0x0][0x388] ;  /* 0x0000e200ff147b82 */ /* 0x000ee20000000a00 */
[----:B-1----:R-:W-:-:S05]  /*6620*/  IMAD.WIDE R22, R5, 0x4, R22 ;  /* 0x0000000405167825 */ /* 0x002fca00078e0216 */
[----:B0-----:R-:W5:Y:S01]  /*6630*/  LDG.E R4, desc[UR8][R22.64] ;  /* 0x0000000816047981 */ /* 0x001f62000c1e1900 */
[----:B---3--:R-:W-:-:S03]  /*6640*/  IMAD.WIDE R20, R5, 0x4, R20 ;  /* 0x0000000405147825 */ /* 0x008fc600078e0214 */
[----:B------:R-:W3:Y:S04]  /*6650*/  LDG.E R6, desc[UR8][R22.64+0x4] ;  /* 0x0000040816067981 */ /* 0x000ee8000c1e1900 */
[----:B------:R-:W5:Y:S04]  /*6660*/  LDG.E R5, desc[UR8][R20.64] ;  /* 0x0000000814057981 */ /* 0x000f68000c1e1900 */
[----:B------:R-:W3:Y:S04]  /*6670*/  LDG.E R17, desc[UR8][R20.64+0x4] ;  /* 0x0000040814117981 */ /* 0x000ee8000c1e1900 */
[----:B--2---:R-:W2:Y:S04]  /*6680*/  LDG.E R10, desc[UR8][R22.64+0x18] ;  /* 0x00001808160a7981 */ /* 0x004ea8000c1e1900 */
[----:B------:R-:W2:Y:S04]  /*6690*/  LDG.E R11, desc[UR8][R22.64+0x1c] ;  /* 0x00001c08160b7981 */ /* 0x000ea8000c1e1900 */
[----:B------:R-:W2:Y:S04]  /*66a0*/  LDG.E R15, desc[UR8][R20.64+0x18] ;  /* 0x00001808140f7981 */ /* 0x000ea8000c1e1900 */
[----:B------:R-:W2:Y:S04]  /*66b0*/  LDG.E R16, desc[UR8][R20.64+0x1c] ;  /* 0x00001c0814107981 */ /* 0x000ea8000c1e1900 */
[----:B------:R-:W2:Y:S04]  /*66c0*/  LDG.E R24, desc[UR8][R22.64+0x8] ;  /* 0x0000080816187981 */ /* 0x000ea8000c1e1900 */
[----:B------:R-:W2:Y:S04]  /*66d0*/  LDG.E R7, desc[UR8][R22.64+0xc] ;  /* 0x00000c0816077981 */ /* 0x000ea8000c1e1900 */
[----:B----4-:R-:W4:Y:S04]  /*66e0*/  LDG.E R8, desc[UR8][R22.64+0x10] ;  /* 0x0000100816087981 */ /* 0x010f28000c1e1900 */
        /* <DEDUP_REMOVED lines=9> */
[----:B-----5:R-:W-:Y:S01]  /*6780*/  FADD R4, R4, -R5 ;  /* 0x8000000504047221 */ /* 0x020fe20000000000 */
[----:B---3--:R-:W-:-:S02]  /*6790*/  FADD R5, R6, -R17 ;  /* 0x8000001106057221 */ /* 0x008fc40000000000 */
[----:B------:R-:W3:Y:S01]  /*67a0*/  LDG.E R17, desc[UR8][R20.64+0x28] ;  /* 0x0000280814117981 */ /* 0x000ee2000c1e1900 */
[----:B--2---:R-:W-:-:S03]  /*67b0*/  FADD R10, R10, -R15 ;  /* 0x8000000f0a0a7221 */ /* 0x004fc60000000000 */
[----:B------:R-:W2:Y:S01]  /*67c0*/  LDG.E R15, desc[UR8][R22.64+0x2c] ;  /* 0x00002c08160f7981 */ /* 0x000ea2000c1e1900 */
[----:B------:R-:W-:-:S03]  /*67d0*/  FADD R11, R11, -R16 ;  /* 0x800000100b0b7221 */ /* 0x000fc60000000000 */
[----:B------:R-:W2:Y:S01]  /*67e0*/  LDG.E R16, desc[UR8][R20.64+0x2c] ;  /* 0x00002c0814107981 */ /* 0x000ea2000c1e1900 */
[----:B----4-:R-:W-:-:S03]  /*67f0*/  FADD R6, R24, -R27 ;  /* 0x8000001b18067221 */ /* 0x010fc60000000000 */
[----:B------:R-:W4:Y:S01]  /*6800*/  LDG.E R24, desc[UR8][R22.64+0x30] ;  /* 0x0000300816187981 */ /* 0x000f22000c1e1900 */
[----:B------:R-:W-:-:S03]  /*6810*/  FADD R7, R7, -R18 ;  /* 0x8000001207077221 */ /* 0x000fc60000000000 */
[----:B------:R-:W5:Y:S01]  /*6820*/  LDG.E R18, desc[UR8][R20.64+0x24] ;  /* 0x0000240814127981 */ /* 0x000f62000c1e1900 */
[----:B------:R-:W-:-:S03]  /*6830*/  FADD R8, R8, -R13 ;  /* 0x8000000d08087221 */ /* 0x000fc60000000000 */
[----:B------:R-:W5:Y:S04]  /*6840*/  LDG.E R13, desc[UR8][R22.64+0x24] ;  /* 0x00002408160d7981 */ /* 0x000f68000c1e1900 */
[----:B------:R-:W3:Y:S01]  /*6850*/  LDG.E R27, desc[UR8][R20.64+0x3c] ;  /* 0x00003c08141b7981 */ /* 0x000ee2000c1e1900 */
[----:B------:R-:W-:-:S03]  /*6860*/  FADD R12, R12, -R19 ;  /* 0x800000130c0c7221 */ /* 0x000fc60000000000 */
[----:B------:R-:W4:Y:S01]  /*6870*/  LDG.E R19, desc[UR8][R20.64+0x30] ;  /* 0x0000300814137981 */ /* 0x000f22000c1e1900 */
[----:B------:R-:W-:-:S03]  /*6880*/  FADD R9, R9, -R14 ;  /* 0x8000000e09097221 */ /* 0x000fc60000000000 */
[----:B------:R-:W3:Y:S01]  /*6890*/  LDG.E R14, desc[UR8][R22.64+0x28] ;  /* 0x00002808160e7981 */ /* 0x000ee2000c1e1900 */
[----:B--2---:R-:W-:Y:S01]  /*68a0*/  FADD R15, R15, -R16 ;  /* 0x800000100f0f7221 */ /* 0x004fe20000000000 */
[----:B-----5:R-:W-:Y:S02]  /*68b0*/  FADD R13, R13, -R18 ;  /* 0x800000120d0d7221 */ /* 0x020fe40000000000 */
[----:B------:R-:W2:Y:S01]  /*68c0*/  LDG.E R18, desc[UR8][R22.64+0x38] ;  /* 0x0000380816127981 */ /* 0x000ea2000c1e1900 */
[----:B----4-:R-:W-:-:S03]  /*68d0*/  FADD R16, R24, -R19 ;  /* 0x8000001318107221 */ /* 0x010fc60000000000 */
[----:B------:R-:W2:Y:S01]  /*68e0*/  LDG.E R19, desc[UR8][R20.64+0x38] ;  /* 0x0000380814137981 */ /* 0x000ea2000c1e1900 */
[----:B---3--:R-:W-:-:S03]  /*68f0*/  FADD R14, R14, -R17 ;  /* 0x800000110e0e7221 */ /* 0x008fc60000000000 */
[----:B------:R-:W3:Y:S01]  /*6900*/  LDG.E R17, desc[UR8][R22.64+0x34] ;  /* 0x0000340816117981 */ /* 0x000ee2000c1e1900 */
[C---:B------:R-:W-:Y:S02]  /*6910*/  LEA R24, R25.reuse, R1, 0x2 ;  /* 0x0000000119187211 */ /* 0x040fe400078e10ff */
[----:B------:R-:W-:-:S03]  /*6920*/  IADD3 R25, PT, PT, R25, 0x10, RZ ;  /* 0x0000001019197810 */ /* 0x000fc60007ffe0ff */
[----:B------:R0:W-:Y:S04]  /*6930*/  STL.128 [R24], R4 ;  /* 0x0000000418007387 */ /* 0x0001e80000100c00 */
[----:B------:R0:W-:Y:S04]  /*6940*/  STL.128 [R24+0x10], R8 ;  /* 0x0000100818007387 */ /* 0x0001e80000100c00 */
[----:B------:R0:W-:Y:S01]  /*6950*/  STL.128 [R24+0x20], R12 ;  /* 0x0000200c18007387 */ /* 0x0001e20000100c00 */
[----:B------:R-:W-:Y:S01]  /*6960*/  ISETP.NE.AND P0, PT, R25, R0, PT ;  /* 0x000000001900720c */ /* 0x000fe20003f05270 */
[----:B--2---:R-:W-:Y:S01]  /*6970*/  FADD R18, R18, -R19 ;  /* 0x8000001312127221 */ /* 0x004fe20000000000 */
[----:B------:R-:W-:Y:S01]  /*6980*/  FADD R19, R26, -R27 ;  /* 0x8000001b1a137221 */ /* 0x000fe20000000000 */
[----:B---3--:R-:W-:-:S05]  /*6990*/  FADD R17, R17, -R28 ;  /* 0x8000001c11117221 */ /* 0x008fca0000000000 */
[----:B------:R0:W-:Y:S05]  /*69a0*/  STL.128 [R24+0x30], R16 ;  /* 0x0000301018007387 */ /* 0x0001ea0000100c00 */
[----:B------:R-:W-:Y:S05]  /*69b0*/  @P0 BRA `(.L_x_118) ;  /* 0xfffffffc000c0947 */ /* 0x000fea000383ffff */
.L_x_117:
[----:B------:R-:W-:Y:S05]  /*69c0*/  BRA.U !UP2, `(.L_x_119) ;  /* 0x000000050a707547 */ /* 0x000fea000b800000 */
[----:B------:R-:W3:Y:S01]  /*69d0*/  LDCU UR4, c[0x0][0x404] ;  /* 0x00008080ff0477ac */ /* 0x000ee20008000800 */
[----:B------:R-:W-:Y:S02]  /*69e0*/  UISETP.GE.U32.AND UP1, UPT, UR10, 0x8, UPT ;  /* 0x000000080a00788c */ /* 0x000fe4000bf26070 */
[----:B---3--:R-:W-:-:S04]  /*69f0*/  ULOP3.LUT UR4, UR4, 0x7, URZ, 0xc0, !UPT ;  /* 0x0000000704047892 */ /* 0x008fc8000f8ec0ff */
[----:B------:R-:W-:-:S03]  /*6a00*/  UISETP.NE.AND UP2, UPT, UR4, URZ, UPT ;  /* 0x000000ff0400728c */ /* 0x000fc6000bf45270 */
[----:B------:R-:W-:Y:S08]  /*6a10*/  BRA.U !UP1, `(.L_x_120) ;  /* 0x0000000109847547 */ /* 0x000ff0000b800000 */
[----:B012-4-:R-:W0:Y:S01]  /*6a20*/  LDC.64 R12, c[0x0][0x3c0] ;  /* 0x0000f000ff0c7b82 */ /* 0x017e220000000a00 */
[----:B------:R-:W-:-:S07]  /*6a30*/  IADD3 R5, PT, PT, R2, R0, RZ ;  /* 0x0000000002057210 */ /* 0x000fce0007ffe0ff */
[----:B------:R-:W1:Y:S01]  /*6a40*/  LDC.64 R14, c[0x0][0x388] ;  /* 0x0000e200ff0e7b82 */ /* 0x000e620000000a00 */
[----:B0-----:R-:W-:-:S05]  /*6a50*/  IMAD.WIDE R12, R5, 0x4, R12 ;  /* 0x00000004050c7825 */ /* 0x001fca00078e020c */
[----:B------:R-:W2:Y:S01]  /*6a60*/  LDG.E R4, desc[UR8][R12.64] ;  /* 0x000000080c047981 */ /* 0x000ea2000c1e1900 */
[----:B-1----:R-:W-:-:S03]  /*6a70*/  IMAD.WIDE R14, R5, 0x4, R14 ;  /* 0x00000004050e7825 */ /* 0x002fc600078e020e */
[----:B------:R-:W3:Y:S04]  /*6a80*/  LDG.E R6, desc[UR8][R12.64+0x4] ;  /* 0x000004080c067981 */ /* 0x000ee8000c1e1900 */
[----:B------:R-:W2:Y:S04]  /*6a90*/  LDG.E R5, desc[UR8][R14.64] ;  /* 0x000000080e057981 */ /* 0x000ea8000c1e1900 */
[----:B------:R-:W3:Y:S04]  /*6aa0*/  LDG.E R7, desc[UR8][R14.64+0x4] ;  /* 0x000004080e077981 */ /* 0x000ee8000c1e1900 */
[----:B------:R-:W4:Y:S04]  /*6ab0*/  LDG.E R8, desc[UR8][R12.64+0x8] ;  /* 0x000008080c087981 */ /* 0x000f28000c1e1900 */
[----:B------:R-:W5:Y:S04]  /*6ac0*/  LDG.E R16, desc[UR8][R12.64+0xc] ;  /* 0x00000c080c107981 */ /* 0x000f68000c1e1900 */
[----:B------:R-:W4:Y:S04]  /*6ad0*/  LDG.E R9, desc[UR8][R14.64+0x8] ;  /* 0x000008080e097981 */ /* 0x000f28000c1e1900 */
[----:B------:R-:W5:Y:S04]  /*6ae0*/  LDG.E R19, desc[UR8][R14.64+0xc] ;  /* 0x00000c080e137981 */ /* 0x000f68000c1e1900 */
[----:B------:R-:W5:Y:S04]  /*6af0*/  LDG.E R18, desc[UR8][R12.64+0x10] ;  /* 0x000010080c127981 */ /* 0x000f68000c1e1900 */
[----:B------:R-:W5:Y:S04]  /*6b00*/  LDG.E R20, desc[UR8][R12.64+0x14] ;  /* 0x000014080c147981 */ /* 0x000f68000c1e1900 */
[----:B------:R-:W5:Y:S04]  /*6b10*/  LDG.E R17, desc[UR8][R12.64+0x18] ;  /* 0x000018080c117981 */ /* 0x000f68000c1e1900 */
[----:B------:R-:W5:Y:S04]  /*6b20*/  LDG.E R21, desc[UR8][R14.64+0x10] ;  /* 0x000010080e157981 */ /* 0x000f68000c1e1900 */
[----:B------:R-:W5:Y:S04]  /*6b30*/  LDG.E R23, desc[UR8][R14.64+0x14] ;  /* 0x000014080e177981 */ /* 0x000f68000c1e1900 */
[----:B------:R-:W5:Y:S04]  /*6b40*/  LDG.E R10, desc[UR8][R14.64+0x18] ;  /* 0x000018080e0a7981 */ /* 0x000f68000c1e1900 */
[----:B------:R-:W5:Y:S04]  /*6b50*/  LDG.E R11, desc[UR8][R12.64+0x1c] ;  /* 0x00001c080c0b7981 */ /* 0x000f68000c1e1900 */
[----:B------:R-:W5:Y:S01]  /*6b60*/  LDG.E R22, desc[UR8][R14.64+0x1c] ;  /* 0x00001c080e167981 */ /* 0x000f62000c1e1900 */
[----:B--2---:R-:W-:Y:S01]  /*6b70*/  FADD R4, R4, -R5 ;  /* 0x8000000504047221 */ /* 0x004fe20000000000 */
[----:B---3--:R-:W-:Y:S01]  /*6b80*/  FADD R5, R6, -R7 ;  /* 0x8000000706057221 */ /* 0x008fe20000000000 */
[----:B----4-:R-:W-:Y:S01]  /*6b90*/  FADD R6, R8, -R9 ;  /* 0x8000000908067221 */ /* 0x010fe20000000000 */
[----:B-----5:R-:W-:Y:S01]  /*6ba0*/  FADD R7, R16, -R19 ;  /* 0x8000001310077221 */ /* 0x020fe20000000000 */
[----:B------:R-:W-:-:S05]  /*6bb0*/  LEA R16, R0, R1, 0x2 ;  /* 0x0000000100107211 */ /* 0x000fca00078e10ff */
[----:B------:R3:W-:Y:S01]  /*6bc0*/  STL.128 [R16], R4 ;  /* 0x0000000410007387 */ /* 0x0007e20000100c00 */
[----:B------:R-:W-:Y:S01]  /*6bd0*/  FADD R8, R18, -R21 ;  /* 0x8000001512087221 */ /* 0x000fe20000000000 */
[----:B------:R-:W-:Y:S01]  /*6be0*/  FADD R9, R20, -R23 ;  /* 0x8000001714097221 */ /* 0x000fe20000000000 */
[----:B------:R-:W-:Y:S01]  /*6bf0*/  FADD R10, R17, -R10 ;  /* 0x8000000a110a7221 */ /* 0x000fe20000000000 */
[----:B------:R-:W-:-:S05]  /*6c00*/  FADD R11, R11, -R22 ;  /* 0x800000160b0b7221 */ /* 0x000fca0000000000 */
[----:B------:R3:W-:Y:S01]  /*6c10*/  STL.128 [R16+0x10], R8 ;  /* 0x0000100810007387 */ /* 0x0007e20000100c00 */
[----:B------:R-:W-:-:S07]  /*6c20*/  IADD3 R0, PT, PT, R0, 0x8, RZ ;  /* 0x0000000800007810 */ /* 0x000fce0007ffe0ff */
.L_x_120:
[----:B------:R-:W-:Y:S05]  /*6c30*/  BRA.U !UP2, `(.L_x_119) ;  /* 0x000000010ad47547 */ /* 0x000fea000b800000 */
[----:B------:R-:W-:-:S09]  /*6c40*/  UISETP.GE.U32.AND UP1, UPT, UR4, 0x4, UPT ;  /* 0x000000040400788c */ /* 0x000fd2000bf26070 */
[----:B------:R-:W-:Y:S05]  /*6c50*/  BRA.U !UP1, `(.L_x_121) ;  /* 0x0000000109507547 */ /* 0x000fea000b800000 */
[----:B0--3--:R-:W4:Y:S01]  /*6c60*/  LDC.64 R4, c[0x0][0x3c0] ;  /* 0x0000f000ff047b82 */ /* 0x009f220000000a00 */
[----:B-12---:R-:W-:-:S07]  /*6c70*/  IADD3 R11, PT, PT, R2, R0, RZ ;  /* 0x00000000020b7210 */ /* 0x006fce0007ffe0ff */
[----:B------:R-:W0:Y:S01]  /*6c80*/  LDC.64 R6, c[0x0][0x388] ;  /* 0x0000e200ff067b82 */ /* 0x000e220000000a00 */
[----:B----4-:R-:W-:-:S05]  /*6c90*/  IMAD.WIDE R8, R11, 0x4, R4 ;  /* 0x000000040b087825 */ /* 0x010fca00078e0204 */
[----:B------:R-:W2:Y:S01]  /*6ca0*/  LDG.E R4, desc[UR8][R8.64] ;  /* 0x0000000808047981 */ /* 0x000ea2000c1e1900 */
[----:B0-----:R-:W-:-:S03]  /*6cb0*/  IMAD.WIDE R10, R11, 0x4, R6 ;  /* 0x000000040b0a7825 */ /* 0x001fc600078e0206 */
[----:B------:R-:W3:Y:S04]  /*6cc0*/  LDG.E R12, desc[UR8][R8.64+0x8] ;  /* 0x00000808080c7981 */ /* 0x000ee8000c1e1900 */
[----:B------:R-:W2:Y:S04]  /*6cd0*/  LDG.E R5, desc[UR8][R10.64] ;  /* 0x000000080a057981 */ /* 0x000ea8000c1e1900 */
[----:B------:R-:W4:Y:S04]  /*6ce0*/  LDG.E R6, desc[UR8][R8.64+0x4] ;  /* 0x0000040808067981 */ /* 0x000f28000c1e1900 */
[----:B------:R-:W4:Y:S04]  /*6cf0*/  LDG.E R7, desc[UR8][R10.64+0x4] ;  /* 0x000004080a077981 */ /* 0x000f28000c1e1900 */
[----:B------:R-:W3:Y:S04]  /*6d00*/  LDG.E R13, desc[UR8][R10.64+0x8] ;  /* 0x000008080a0d7981 */ /* 0x000ee8000c1e1900 */
[----:B------:R-:W5:Y:S04]  /*6d10*/  LDG.E R14, desc[UR8][R8.64+0xc] ;  /* 0x00000c08080e7981 */ /* 0x000f68000c1e1900 */
[----:B------:R-:W5:Y:S01]  /*6d20*/  LDG.E R15, desc[UR8][R10.64+0xc] ;  /* 0x00000c080a0f7981 */ /* 0x000f62000c1e1900 */
[----:B--2---:R-:W-:Y:S01]  /*6d30*/  FADD R4, R4, -R5 ;  /* 0x8000000504047221 */ /* 0x004fe20000000000 */
[----:B----4-:R-:W-:Y:S01]  /*6d40*/  FADD R5, R6, -R7 ;  /* 0x8000000706057221 */ /* 0x010fe20000000000 */
[----:B---3--:R-:W-:Y:S01]  /*6d50*/  FADD R6, R12, -R13 ;  /* 0x8000000d0c067221 */ /* 0x008fe20000000000 */
[----:B------:R-:W-:Y:S01]  /*6d60*/  LEA R12, R0, R1, 0x2 ;  /* 0x00000001000c7211 */ /* 0x000fe200078e10ff */
[----:B-----5:R-:W-:-:S05]  /*6d70*/  FADD R7, R14, -R15 ;  /* 0x8000000f0e077221 */ /* 0x020fca0000000000 */
[----:B------:R0:W-:Y:S01]  /*6d80*/  STL.128 [R12], R4 ;  /* 0x000000040c007387 */ /* 0x0001e20000100c00 */
[----:B------:R-:W-:-:S07]  /*6d90*/  IADD3 R0, PT, PT, R0, 0x4, RZ ;  /* 0x0000000400007810 */ /* 0x000fce0007ffe0ff */
.L_x_121:
[----:B------:R-:W-:Y:S05]  /*6da0*/  BRA.U !UP0, `(.L_x_119) ;  /* 0x0000000108787547 */ /* 0x000fea000b800000 */
[----:B0--3--:R-:W4:Y:S01]  /*6db0*/  LDC.64 R4, c[0x0][0x3c0] ;  /* 0x0000f000ff047b82 */ /* 0x009f220000000a00 */
[----:B-12---:R-:W-:-:S07]  /*6dc0*/  IADD3 R11, PT, PT, R2, R0, RZ ;  /* 0x00000000020b7210 */ /* 0x006fce0007ffe0ff */
[----:B------:R-:W0:Y:S01]  /*6dd0*/  LDC.64 R6, c[0x0][0x388] ;  /* 0x0000e200ff067b82 */ /* 0x000e220000000a00 */
[----:B----4-:R-:W-:-:S06]  /*6de0*/  IMAD.WIDE R8, R11, 0x4, R4 ;  /* 0x000000040b087825 */ /* 0x010fcc00078e0204 */
[----:B------:R-:W2:Y:S01]  /*6df0*/  LDG.E R8, desc[UR8][R8.64] ;  /* 0x0000000808087981 */ /* 0x000ea2000c1e1900 */
[----:B0-----:R-:W-:-:S06]  /*6e00*/  IMAD.WIDE R10, R11, 0x4, R6 ;  /* 0x000000040b0a7825 */ /* 0x001fcc00078e0206 */
[----:B------:R-:W2:Y:S01]  /*6e10*/  LDG.E R11, desc[UR8][R10.64] ;  /* 0x000000080a0b7981 */ /* 0x000ea2000c1e1900 */
[----:B------:R-:W-:Y:S01]  /*6e20*/  LEA R13, R0, R1, 0x2 ;  /* 0x00000001000d7211 */ /* 0x000fe200078e10ff */
[----:B------:R-:W-:Y:S01]  /*6e30*/  UISETP.NE.AND UP0, UPT, UR6, 0x1, UPT ;  /* 0x000000010600788c */ /* 0x000fe2000bf05270 */
[----:B--2---:R-:W-:-:S05]  /*6e40*/  FADD R12, R8, -R11 ;  /* 0x8000000b080c7221 */ /* 0x004fca0000000000 */
[----:B------:R0:W-:Y:S03]  /*6e50*/  STL [R13], R12 ;  /* 0x0000000c0d007387 */ /* 0x0001e60000100800 */
[----:B------:R-:W-:Y:S05]  /*6e60*/  BRA.U !UP0, `(.L_x_119) ;  /* 0x0000000108487547 */ /* 0x000fea000b800000 */
[----:B0-----:R-:W-:Y:S01]  /*6e70*/  IADD3 R12, PT, PT, R0, 0x1, RZ ;  /* 0x00000001000c7810 */ /* 0x001fe20007ffe0ff */
[----:B------:R-:W-:-:S06]  /*6e80*/  UMOV UR4, 0x1 ;  /* 0x0000000100047882 */ /* 0x000fcc0000000000 */
.L_x_122:
[----:B------:R-:W-:-:S05]  /*6e90*/  IADD3 R11, PT, PT, R2, R12, RZ ;  /* 0x0000000c020b7210 */ /* 0x000fca0007ffe0ff */
[----:B------:R-:W-:-:S04]  /*6ea0*/  IMAD.WIDE R8, R11, 0x4, R4 ;  /* 0x000000040b087825 */ /* 0x000fc800078e0204 */
[----:B------:R-:W-:Y:S02]  /*6eb0*/  IMAD.WIDE R10, R11, 0x4, R6 ;  /* 0x000000040b0a7825 */ /* 0x000fe400078e0206 */
[----:B------:R-:W2:Y:S04]  /*6ec0*/  LDG.E R8, desc[UR8][R8.64] ;  /* 0x0000000808087981 */ /* 0x000ea8000c1e1900 */
[----:B------:R-:W2:Y:S01]  /*6ed0*/  LDG.E R11, desc[UR8][R10.64] ;  /* 0x000000080a0b7981 */ /* 0x000ea2000c1e1900 */
[C---:B0-----:R-:W-:Y:S01]  /*6ee0*/  LEA R13, R12.reuse, R1, 0x2 ;  /* 0x000000010c0d7211 */ /* 0x041fe200078e10ff */
[----:B------:R-:W-:Y:S01]  /*6ef0*/  UIADD3 UR4, UPT, UPT, UR4, 0x1, URZ ;  /* 0x0000000104047890 */ /* 0x000fe2000fffe0ff */
[----:B------:R-:W-:-:S03]  /*6f00*/  IADD3 R12, PT, PT, R12, 0x1, RZ ;  /* 0x000000010c0c7810 */ /* 0x000fc60007ffe0ff */
[----:B------:R-:W-:Y:S01]  /*6f10*/  UISETP.NE.AND UP0, UPT, UR4, UR6, UPT ;  /* 0x000000060400728c */ /* 0x000fe2000bf05270 */
[----:B--2---:R-:W-:-:S05]  /*6f20*/  FADD R0, R8, -R11 ;  /* 0x8000000b08007221 */ /* 0x004fca0000000000 */
[----:B------:R0:W-:Y:S03]  /*6f30*/  STL [R13], R0 ;  /* 0x000000000d007387 */ /* 0x0001e60000100800 */
[----:B------:R-:W-:Y:S05]  /*6f40*/  BRA.U UP0, `(.L_x_122) ;  /* 0xfffffffd00d07547 */ /* 0x000fea000b83ffff */
[----:B------:R-:W-:Y:S05]  /*6f50*/  BRA `(.L_x_119) ;  /* 0x00000000000c7947 */ /* 0x000fea0003800000 */
.L_x_36:
[----:B---3--:R-:W3:Y:S02]  /*6f60*/  LDC.64 R4, c[0x0][0x3c8] ;  /* 0x0000f200ff047b82 */ /* 0x008ee40000000a00 */
[----:B---3--:R-:W-:-:S05]  /*6f70*/  IMAD.WIDE R4, R3, 0x4, R4 ;  /* 0x0000000403047825 */ /* 0x008fca00078e0204 */
[----:B------:R3:W-:Y:S02]  /*6f80*/  STG.E desc[UR8][R4.64], RZ ;  /* 0x000000ff04007986 */ /* 0x0007e4000c101908 */
.L_x_119:
[----:B------:R-:W0:Y:S02]  /*6f90*/  LDCU UR4, c[0x0][0x400] ;  /* 0x00008000ff0477ac */ /* 0x000e240008000800 */
[----:B0----5:R-:W-:-:S04]  /*6fa0*/  MOV R0, UR4 ;  /* 0x0000000400007c02 */ /* 0x021fc80008000f00 */
[----:B------:R-:W-:-:S13]  /*6fb0*/  ISETP.GE.AND P0, PT, R0, 0x1, PT ;  /* 0x000000010000780c */ /* 0x000fda0003f06270 */
[----:B------:R-:W-:Y:S05]  /*6fc0*/  @!P0 BRA `(.L_x_123) ;  /* 0x0000000800d88947 */ /* 0x000fea0003800000 */
[----:B------:R-:W0:Y:S02]  /*6fd0*/  LDCU UR4, c[0x0][0x404] ;  /* 0x00008080ff0477ac */ /* 0x000e240008000800 */
[----:B0-----:R-:W-:-:S04]  /*6fe0*/  MOV R20, UR4 ;  /* 0x0000000400147c02 */ /* 0x001fc80008000f00 */
[----:B------:R-:W-:-:S13]  /*6ff0*/  ISETP.GE.AND P0, PT, R20, 0x1, PT ;  /* 0x000000011400780c */ /* 0x000fda0003f06270 */
[----:B------:R-:W-:Y:S05]  /*7000*/  @!P0 BRA `(.L_x_124) ;  /* 0x0000001000308947 */ /* 0x000fea0003800000 */
[C---:B------:R-:W-:Y:S01]  /*7010*/  IADD3 R0, PT, PT, R20.reuse, -0x1, RZ ;  /* 0xffffffff14007810 */ /* 0x040fe20007ffe0ff */
[----:B------:R-:W-:Y:S01]  /*7020*/  UMOV UR4, URZ ;  /* 0x000000ff00047c82 */ /* 0x000fe20008000000 */
[----:B---34-:R-:W-:Y:S02]  /*7030*/  LOP3.LUT R8, R20, 0xf, RZ, 0xc0, !PT ;  /* 0x0000000f14087812 */ /* 0x018fe400078ec0ff */
[----:B------:R-:W-:Y:S02]  /*7040*/  ISETP.GE.U32.AND P0, PT, R0, 0xf, PT ;  /* 0x0000000f0000780c */ /* 0x000fe40003f06070 */
[----:B------:R-:W-:-:S11]  /*7050*/  LOP3.LUT R2, R20, 0x7, RZ, 0xc0, !PT ;  /* 0x0000000714027812 */ /* 0x000fd600078ec0ff */
.L_x_130:
[----:B0-----:R-:W0:Y:S01]  /*7060*/  LDCU UR5, c[0x0][0x404] ;  /* 0x00008080ff0577ac */ /* 0x001e220008000800 */
[----:B------:R-:W-:Y:S01]  /*7070*/  HFMA2 R0, -RZ, RZ, 0, 0 ;  /* 0x00000000ff007431 */ /* 0x000fe200000001ff */
[----:B0-----:R-:W-:Y:S01]  /*7080*/  UIMAD UR6, UR4, UR5, URZ ;  /* 0x00000005040672a4 */ /* 0x001fe2000f8e02ff */
[----:B--234-:R-:W-:Y:S11]  /*7090*/  @!P0 BRA `(.L_x_125) ;  /* 0x0000000400088947 */ /* 0x01cff60003800000 */
[----:B------:R-:W0:Y:S01]  /*70a0*/  LDC R0, c[0x0][0x400] ;  /* 0x00010000ff007b82 */ /* 0x000e220000000800 */
[----:B------:R-:W-:-:S07]  /*70b0*/  ULOP3.LUT UR7, UR5, 0x7ffffff0, URZ, 0xc0, !UPT ;  /* 0x7ffffff005077892 */ /* 0x000fce000f8ec0ff */
[----:B-12---:R-:W1:Y:S01]  /*70c0*/  LDC.64 R10, c[0x0][0x3b0] ;  /* 0x0000ec00ff0a7b82 */ /* 0x006e620000000a00 */
[----:B0-----:R-:W-:Y:S01]  /*70d0*/  IMAD R5, R3, R0, UR4 ;  /* 0x0000000403057e24 */ /* 0x001fe2000f8e0200 */
[----:B------:R-:W-:-:S03]  /*70e0*/  MOV R0, RZ ;  /* 0x000000ff00007202 */ /* 0x000fc60000000f00 */
[----:B-1----:R-:W-:-:S07]  /*70f0*/  IMAD.WIDE R10, R5, 0x4, R10 ;  /* 0x00000004050a7825 */ /* 0x002fce00078e020a */
.L_x_126:
[C---:B------:R-:W-:Y:S01]  /*7100*/  LEA R9, R0.reuse, R1, 0x2 ;  /* 0x0000000100097211 */ /* 0x040fe200078e10ff */
[----:B--2---:R-:W2:Y:S01]  /*7110*/  LDG.E R17, desc[UR8][R10.64] ;  /* 0x000000080a117981 */ /* 0x004ea2000c1e1900 */
[----:B------:R-:W0:Y:S03]  /*7120*/  LDC.64 R12, c[0x0][0x3d0] ;  /* 0x0000f400ff0c7b82 */ /* 0x000e260000000a00 */
[----:B------:R-:W2:Y:S01]  /*7130*/  LDL.128 R4, [R9] ;  /* 0x0000000009047983 */ /* 0x000ea20000100c00 */
[----:B------:R-:W-:-:S05]  /*7140*/  IADD3 R15, PT, PT, R0, UR6, RZ ;  /* 0x00000006000f7c10 */ /* 0x000fca000fffe0ff */
[----:B0-----:R-:W-:-:S04]  /*7150*/  IMAD.WIDE.U32 R12, R15, 0x4, R12 ;  /* 0x000000040f0c7825 */ /* 0x001fc800078e000c */
[----:B--2---:R-:W-:-:S05]  /*7160*/  FMUL R17, R17, R4 ;  /* 0x0000000411117220 */ /* 0x004fca0000400000 */
[----:B------:R0:W-:Y:S04]  /*7170*/  REDG.E.ADD.F32.FTZ.RN.STRONG.GPU desc[UR8][R12.64], R17 ;  /* 0x000000110c0079a6 */ /* 0x0001e8000c12f308 */
[----:B------:R-:W2:Y:S02]  /*7180*/  LDG.E R4, desc[UR8][R10.64] ;  /* 0x000000080a047981 */ /* 0x000ea4000c1e1900 */
[----:B--2---:R-:W-:-:S05]  /*7190*/  FMUL R15, R4, R5 ;  /* 0x00000005040f7220 */ /* 0x004fca0000400000 */
[----:B------:R1:W-:Y:S04]  /*71a0*/  REDG.E.ADD.F32.FTZ.RN.STRONG.GPU desc[UR8][R12.64+0x4], R15 ;  /* 0x0000040f0c0079a6 */ /* 0x0003e8000c12f308 */
[----:B------:R-:W2:Y:S02]  /*71b0*/  LDG.E R5, desc[UR8][R10.64] ;  /* 0x000000080a057981 */ /* 0x000ea4000c1e1900 */
[----:B--2---:R-:W-:-:S05]  /*71c0*/  FMUL R19, R5, R6 ;  /* 0x0000000605137220 */ /* 0x004fca0000400000 */
[----:B------:R2:W-:Y:S04]  /*71d0*/  REDG.E.ADD.F32.FTZ.RN.STRONG.GPU desc[UR8][R12.64+0x8], R19 ;  /* 0x000008130c0079a6 */ /* 0x0005e8000c12f308 */
[----:B------:R-:W3:Y:S02]  /*71e0*/  LDG.E R4, desc[UR8][R10.64] ;  /* 0x000000080a047981 */ /* 0x000ee4000c1e1900 */
[----:B---3--:R-:W-:Y:S02]  /*71f0*/  FMUL R21, R4, R7 ;  /* 0x0000000704157220 */ /* 0x008fe40000400000 */
[----:B------:R-:W3:Y:S04]  /*7200*/  LDL.128 R4, [R9+0x10] ;  /* 0x0000100009047983 */ /* 0x000ee80000100c00 */
[----:B------:R4:W-:Y:S04]  /*7210*/  REDG.E.ADD.F32.FTZ.RN.STRONG.GPU desc[UR8][R12.64+0xc], R21 ;  /* 0x00000c150c0079a6 */ /* 0x0009e8000c12f308 */
[----:B0-----:R-:W3:Y:S02]  /*7220*/  LDG.E R17, desc[UR8][R10.64] ;  /* 0x000000080a117981 */ /* 0x001ee4000c1e1900 */
[----:B---3--:R-:W-:-:S05]  /*7230*/  FMUL R17, R17, R4 ;  /* 0x0000000411117220 */ /* 0x008fca0000400000 */
[----:B------:R0:W-:Y:S04]  /*7240*/  REDG.E.ADD.F32.FTZ.RN.STRONG.GPU desc[UR8][R12.64+0x10], R17 ;  /* 0x000010110c0079a6 */ /* 0x0001e8000c12f308 */
[----:B------:R-:W1:Y:S02]  /*7250*/  LDG.E R4, desc[UR8][R10.64] ;  /* 0x000000080a047981 */ /* 0x000e64000c1e1900 */
[----:B-1----:R-:W-:-:S05]  /*7260*/  FMUL R15, R4, R5 ;  /* 0x00000005040f7220 */ /* 0x002fca0000400000 */
[----:B------:R1:W-:Y:S04]  /*7270*/  REDG.E.ADD.F32.FTZ.RN.STRONG.GPU desc[UR8][R12.64+0x14], R15 ;  /* 0x0000140f0c0079a6 */ /* 0x0003e8000c12f308 */
[----:B------:R-:W2:Y:S02]  /*7280*/  LDG.E R5, desc[UR8][R10.64] ;  /* 0x000000080a057981 */ /* 0x000ea4000c1e1900 */
[----:B--2---:R-:W-:-:S05]  /*7290*/  FMUL R19, R5, R6 ;  /* 0x0000000605137220 */ /* 0x004fca0000400000 */
[----:B------:R2:W-:Y:S04]  /*72a0*/  REDG.E.ADD.F32.FTZ.RN.STRONG.GPU desc[UR8][R12.64+0x18], R19 ;  /* 0x000018130c0079a6 */ /* 0x0005e8000c12f308 */
[----:B------:R-:W4:Y:S02]  /*72b0*/  LDG.E R4, desc[UR8][R10.64] ;  /* 0x000000080a047981 */ /* 0x000f24000c1e1900 */
[----:B----4-:R-:W-:Y:S02]  /*72c0*/  FMUL R21, R4, R7 ;  /* 0x0000000704157220 */ /* 0x010fe40000400000 */
        /* <DEDUP_REMOVED lines=18> */
[----:B------:R-:W3:Y:S02]  /*73f0*/  LDG.E R4, desc[UR8][R10.64] ;  /* 0x000000080a047981 */ /* 0x000ee4000c1e1900 */
[----:B---3--:R-:W-:-:S05]  /*7400*/  FMUL R5, R4, R5 ;  /* 0x0000000504057220 */ /* 0x008fca0000400000 */
[----:B------:R2:W-:Y:S04]  /*7410*/  REDG.E.ADD.F32.FTZ.RN.STRONG.GPU desc[UR8][R12.64+0x34], R5 ;  /* 0x000034050c0079a6 */ /* 0x0005e8000c12f308 */
[----:B-1----:R-:W3:Y:S01]  /*7420*/  LDG.E R15, desc[UR8][R10.64] ;  /* 0x000000080a0f7981 */ /* 0x002ee2000c1e1900 */
[----:B------:R-:W-:Y:S01]  /*7430*/  IADD3 R0, PT, PT, R0, 0x10, RZ ;  /* 0x0000001000007810 */ /* 0x000fe20007ffe0ff */
[----:B---3--:R-:W-:-:S05]  /*7440*/  FMUL R15, R15, R6 ;  /* 0x000000060f0f7220 */ /* 0x008fca0000400000 */
[----:B------:R2:W-:Y:S04]  /*7450*/  REDG.E.ADD.F32.FTZ.RN.STRONG.GPU desc[UR8][R12.64+0x38], R15 ;  /* 0x0000380f0c0079a6 */ /* 0x0005e8000c12f308 */
[----:B------:R-:W3:Y:S01]  /*7460*/  LDG.E R4, desc[UR8][R10.64] ;  /* 0x000000080a047981 */ /* 0x000ee2000c1e1900 */
[----:B------:R-:W-:Y:S01]  /*7470*/  ISETP.NE.AND P1, PT, R0, UR7, PT ;  /* 0x0000000700007c0c */ /* 0x000fe2000bf25270 */
[----:B---3--:R-:W-:-:S05]  /*7480*/  FMUL R7, R4, R7 ;  /* 0x0000000704077220 */ /* 0x008fca0000400000 */
[----:B------:R2:W-:Y:S07]  /*7490*/  REDG.E.ADD.F32.FTZ.RN.STRONG.GPU desc[UR8][R12.64+0x3c], R7 ;  /* 0x00003c070c0079a6 */ /* 0x0005ee000c12f308 */
[----:B------:R-:W-:Y:S05]  /*74a0*/  @P1 BRA `(.L_x_126) ;  /* 0xfffffffc00141947 */ /* 0x000fea000383ffff */
[----:B------:R-:W-:-:S07]  /*74b0*/  MOV R0, UR7 ;  /* 0x0000000700007c02 */ /* 0x000fce0008000f00 */
.L_x_125:
[----:B------:R-:W-:-:S13]  /*74c0*/  ISETP.NE.AND P1, PT, R8, RZ, PT ;  /* 0x000000ff0800720c */ /* 0x000fda0003f25270 */
[----:B------:R-:W-:Y:S05]  /*74d0*/  @!P1 BRA `(.L_x_127) ;  /* 0x0000000400849947 */ /* 0x000fea0003800000 */
[----:B------:R-:W0:Y:S01]  /*74e0*/  LDC R4, c[0x0][0x400] ;  /* 0x00010000ff047b82 */ /* 0x000e220000000800 */
[----:B--2---:R-:W-:Y:S02]  /*74f0*/  IADD3 R5, PT, PT, R8, -0x1, RZ ;  /* 0xffffffff08057810 */ /* 0x004fe40007ffe0ff */
[----:B------:R-:W-:Y:S02]  /*7500*/  ISETP.NE.AND P2, PT, R2, RZ, PT ;  /* 0x000000ff0200720c */ /* 0x000fe40003f45270 */
[----:B------:R-:W-:-:S03]  /*7510*/  ISETP.GE.U32.AND P1, PT, R5, 0x7, PT ;  /* 0x000000070500780c */ /* 0x000fc60003f26070 */
[----:B-1----:R-:W1:Y:S01]  /*7520*/  LDC.64 R10, c[0x0][0x3b0] ;  /* 0x0000ec00ff0a7b82 */ /* 0x002e620000000a00 */
[----:B0-----:R-:W-:-:S04]  /*7530*/  IMAD R5, R3, R4, UR4 ;  /* 0x0000000403057e24 */ /* 0x001fc8000f8e0204 */
[----:B-1----:R-:W-:-:S05]  /*7540*/  IMAD.WIDE R10, R5, 0x4, R10 ;  /* 0x00000004050a7825 */ /* 0x002fca00078e020a */
[----:B------:R-:W-:Y:S05]  /*7550*/  @!P1 BRA `(.L_x_128) ;  /* 0x0000000000909947 */ /* 0x000fea0003800000 */
[C---:B------:R-:W-:Y:S01]  /*7560*/  LEA R9, R0.reuse, R1, 0x2 ;  /* 0x0000000100097211 */ /* 0x040fe200078e10ff */
[----:B------:R-:W2:Y:S01]  /*7570*/  LDG.E R17, desc[UR8][R10.64] ;  /* 0x000000080a117981 */ /* 0x000ea2000c1e1900 */
[----:B------:R-:W0:Y:S03]  /*7580*/  LDC.64 R14, c[0x0][0x3d0] ;  /* 0x0000f400ff0e7b82 */ /* 0x000e260000000a00 */
[----:B------:R-:W2:Y:S01]  /*7590*/  LDL.128 R4, [R9] ;  /* 0x0000000009047983 */ /* 0x000ea20000100c00 */
[----:B------:R-:W-:-:S04]  /*75a0*/  IADD3 R13, PT, PT, R0, UR6, RZ ;  /* 0x00000006000d7c10 */ /* 0x000fc8000fffe0ff */
[----:B------:R-:W1:Y:S01]  /*75b0*/  LDC.64 R18, c[0x0][0x3d0] ;  /* 0x0000f400ff127b82 */ /* 0x000e620000000a00 */
[----:B0-----:R-:W-:-:S04]  /*75c0*/  IMAD.WIDE.U32 R14, R13, 0x4, R14 ;  /* 0x000000040d0e7825 */ /* 0x001fc800078e000e */
[----:B--2---:R-:W-:-:S05]  /*75d0*/  FMUL R17, R17, R4 ;  /* 0x0000000411117220 */ /* 0x004fca0000400000 */
[----:B------:R0:W-:Y:S04]  /*75e0*/  REDG.E.ADD.F32.FTZ.RN.STRONG.GPU desc[UR8][R14.64], R17 ;  /* 0x000000110e0079a6 */ /* 0x0001e8000c12f308 */
[----:B------:R-:W2:Y:S01]  /*75f0*/  LDG.E R4, desc[UR8][R10.64] ;  /* 0x000000080a047981 */ /* 0x000ea2000c1e1900 */
[----:B------:R-:W-:-:S04]  /*7600*/  IADD3 R13, P1, PT, R0, UR6, RZ ;  /* 0x00000006000d7c10 */ /* 0x000fc8000ff3e0ff */
[----:B------:R-:W-:Y:S02]  /*7610*/  IADD3.X R16, PT, PT, RZ, RZ, RZ, P1, !PT ;  /* 0x000000ffff107210 */ /* 0x000fe40000ffe4ff */
[----:B-1----:R-:W-:-:S04]  /*7620*/  LEA R12, P1, R13, R18, 0x2 ;  /* 0x000000120d0c7211 */ /* 0x002fc800078210ff */
[----:B------:R-:W-:Y:S01]  /*7630*/  LEA.HI.X R13, R13, R19, R16, 0x2, P1 ;  /* 0x000000130d0d7211 */ /* 0x000fe200008f1410 */
[----:B--2---:R-:W-:-:S05]  /*7640*/  FMUL R19, R4, R5 ;  /* 0x0000000504137220 */ /* 0x004fca0000400000 */
[----:B------:R1:W-:Y:S04]  /*7650*/  REDG.E.ADD.F32.FTZ.RN.STRONG.GPU desc[UR8][R12.64+0x4], R19 ;  /* 0x000004130c0079a6 */ /* 0x0003e8000c12f308 */
[----:B------:R-:W2:Y:S02]  /*7660*/  LDG.E R5, desc[UR8][R10.64] ;  /* 0x000000080a057981 */ /* 0x000ea4000c1e1900 */
[----:B--2---:R-:W-:-:S05]  /*7670*/  FMUL R21, R5, R6 ;  /* 0x0000000605157220 */ /* 0x004fca0000400000 */
[----:B------:R2:W-:Y:S04]  /*7680*/  REDG.E.ADD.F32.FTZ.RN.STRONG.GPU desc[UR8][R12.64+0x8], R21 ;  /* 0x000008150c0079a6 */ /* 0x0005e8000c12f308 */
[----:B------:R-:W0:Y:S02]  /*7690*/  LDG.E R4, desc[UR8][R10.64] ;  /* 0x000000080a047981 */ /* 0x000e24000c1e1900 */
[----:B0-----:R-:W-:Y:S02]  /*76a0*/  FMUL R15, R4, R7 ;  /* 0x00000007040f7220 */ /* 0x001fe40000400000 */
[----:B------:R-:W3:Y:S04]  /*76b0*/  LDL.128 R4, [R9+0x10] ;  /* 0x0000100009047983 */ /* 0x000ee80000100c00 */
[----:B------:R2:W-:Y:S04]  /*76c0*/  REDG.E.ADD.F32.FTZ.RN.STRONG.GPU desc[UR8][R12.64+0xc], R15 ;  /* 0x00000c0f0c0079a6 */ /* 0x0005e8000c12f308 */
[----:B------:R-:W3:Y:S02]  /*76d0*/  LDG.E R17, desc[UR8][R10.64] ;  /* 0x000000080a117981 */ /* 0x000ee4000c1e1900 */
[----:B---3--:R-:W-:-:S05]  /*76e0*/  FMUL R17, R17, R4 ;  /* 0x0000000411117220 */ /* 0x008fca0000400000 */
[----:B------:R2:W-:Y:S04]  /*76f0*/  REDG.E.ADD.F32.FTZ.RN.STRONG.GPU desc[UR8][R12.64+0x10], R17 ;  /* 0x000010110c0079a6 */ /* 0x0005e8000c12f308 */
[----:B------:R-:W3:Y:S02]  /*7700*/  LDG.E R4, desc[UR8][R10.64] ;  /* 0x000000080a047981 */ /* 0x000ee4000c1e1900 */
[----:B---3--:R-:W-:-:S05]  /*7710*/  FMUL R5, R4, R5 ;  /* 0x0000000504057220 */ /* 0x008fca0000400000 */
[----:B------:R2:W-:Y:S04]  /*7720*/  REDG.E.ADD.F32.FTZ.RN.STRONG.GPU desc[UR8][R12.64+0x14], R5 ;  /* 0x000014050c0079a6 */ /* 0x0005e8000c12f308 */
[----:B-1----:R-:W3:Y:S02]  /*7730*/  LDG.E R19, desc[UR8][R10.64] ;  /* 0x000000080a137981 */ /* 0x002ee4000c1e1900 */
[----:B---3--:R-:W-:-:S05]  /*7740*/  FMUL R19, R19, R6 ;  /* 0x0000000613137220 */ /* 0x008fca0000400000 */
[----:B------:R2:W-:Y:S04]  /*7750*/  REDG.E.ADD.F32.FTZ.RN.STRONG.GPU desc[UR8][R12.64+0x18], R19 ;  /* 0x000018130c0079a6 */ /* 0x0005e8000c12f308 */
[----:B------:R-:W3:Y:S02]  /*7760*/  LDG.E R4, desc[UR8][R10.64] ;  /* 0x000000080a047981 */ /* 0x000ee4000c1e1900 */
[----:B---3--:R-:W-:-:S05]  /*7770*/  FMUL R7, R4, R7 ;  /* 0x0000000704077220 */ /* 0x008fca0000400000 */
[----:B------:R2:W-:Y:S01]  /*7780*/  REDG.E.ADD.F32.FTZ.RN.STRONG.GPU desc[UR8][R12.64+0x1c], R7 ;  /* 0x00001c070c0079a6 */ /* 0x0005e2000c12f308 */
[----:B------:R-:W-:-:S07]  /*7790*/  IADD3 R0, PT, PT, R0, 0x8, RZ ;  /* 0x0000000800007810 */ /* 0x000fce0007ffe0ff */
.L_x_128:
[----:B------:R-:W-:Y:S05]  /*77a0*/  @!P2 BRA `(.L_x_127) ;  /* 0x0000000000d0a947 */ /* 0x000fea0003800000 */
[----:B------:R-:W-:Y:S01]  /*77b0*/  IADD3 R4, PT, PT, R2, -0x1, RZ ;  /* 0xffffffff02047810 */ /* 0x000fe20007ffe0ff */
[----:B------:R-:W-:-:S03]  /*77c0*/  ULOP3.LUT UP0, UR5, UR5, 0x3, URZ, 0xc0, !UPT ;  /* 0x0000000305057892 */ /* 0x000fc6000f80c0ff */
[----:B------:R-:W-:-:S13]  /*77d0*/  ISETP.GE.U32.AND P1, PT, R4, 0x3, PT ;  /* 0x000000030400780c */ /* 0x000fda0003f26070 */
[----:B------:R-:W-:Y:S05]  /*77e0*/  @!P1 BRA `(.L_x_129) ;  /* 0x00000000005c9947 */ /* 0x000fea0003800000 */
[C---:B--2---:R-:W-:Y:S01]  /*77f0*/  LEA R5, R0.reuse, R1, 0x2 ;  /* 0x0000000100057211 */ /* 0x044fe200078e10ff */
[----:B------:R-:W2:Y:S01]  /*7800*/  LDG.E R9, desc[UR8][R10.64] ;  /* 0x000000080a097981 */ /* 0x000ea2000c1e1900 */
[----:B------:R-:W0:Y:S04]  /*7810*/  LDC.64 R12, c[0x0][0x3d0] ;  /* 0x0000f400ff0c7b82 */ /* 0x000e280000000a00 */
[----:B------:R-:W2:Y:S01]  /*7820*/  LDL.128 R4, [R5] ;  /* 0x0000000005047983 */ /* 0x000ea20000100c00 */
[----:B------:R-:W-:-:S03]  /*7830*/  IADD3 R15, PT, PT, R0, UR6, RZ ;  /* 0x00000006000f7c10 */ /* 0x000fc6000fffe0ff */
[----:B------:R-:W1:Y:S02]  /*7840*/  LDC.64 R18, c[0x0][0x3d0] ;  /* 0x0000f400ff127b82 */ /* 0x000e640000000a00 */
        /* <DEDUP_REMOVED lines=13> */
[----:B------:R-:W2:Y:S02]  /*7920*/  LDG.E R4, desc[UR8][R10.64] ;  /* 0x000000080a047981 */ /* 0x000ea4000c1e1900 */
[----:B--2---:R-:W-:-:S05]  /*7930*/  FMUL R7, R4, R7 ;  /* 0x0000000704077220 */ /* 0x004fca0000400000 */
[----:B------:R0:W-:Y:S01]  /*7940*/  REDG.E.ADD.F32.FTZ.RN.STRONG.GPU desc[UR8][R12.64+0xc], R7 ;  /* 0x00000c070c0079a6 */ /* 0x0001e2000c12f308 */
[----:B------:R-:W-:-:S07]  /*7950*/  IADD3 R0, PT, PT, R0, 0x4, RZ ;  /* 0x0000000400007810 */ /* 0x000fce0007ffe0ff */
.L_x_129:
[----:B------:R-:W-:Y:S05]  /*7960*/  BRA.U !UP0, `(.L_x_127) ;  /* 0x0000000108607547 */ /* 0x000fea000b800000 */
[C---:B0-2---:R-:W-:Y:S01]  /*7970*/  LEA R12, R0.reuse, R1, 0x2 ;  /* 0x00000001000c7211 */ /* 0x045fe200078e10ff */
[----:B------:R-:W2:Y:S01]  /*7980*/  LDG.E R13, desc[UR8][R10.64] ;  /* 0x000000080a0d7981 */ /* 0x000ea2000c1e1900 */
[----:B------:R-:W0:Y:S03]  /*7990*/  LDC.64 R6, c[0x0][0x3d0] ;  /* 0x0000f400ff067b82 */ /* 0x000e260000000a00 */
[----:B------:R-:W2:Y:S01]  /*79a0*/  LDL.64 R4, [R12] ;  /* 0x000000000c047983 */ /* 0x000ea20000100a00 */
[----:B------:R-:W-:-:S05]  /*79b0*/  IADD3 R9, PT, PT, R0, UR6, RZ ;  /* 0x0000000600097c10 */ /* 0x000fca000fffe0ff */
[----:B0-----:R-:W-:-:S04]  /*79c0*/  IMAD.WIDE.U32 R6, R9, 0x4, R6 ;  /* 0x0000000409067825 */ /* 0x001fc800078e0006 */
[----:B--2---:R-:W-:-:S05]  /*79d0*/  FMUL R13, R13, R4 ;  /* 0x000000040d0d7220 */ /* 0x004fca0000400000 */
[----:B------:R3:W-:Y:S01]  /*79e0*/  REDG.E.ADD.F32.FTZ.RN.STRONG.GPU desc[UR8][R6.64], R13 ;  /* 0x0000000d060079a6 */ /* 0x0007e2000c12f308 */
[----:B------:R-:W-:-:S09]  /*79f0*/  UISETP.NE.AND UP0, UPT, UR5, 0x1, UPT ;  /* 0x000000010500788c */ /* 0x000fd2000bf05270 */
[----:B------:R-:W-:Y:S05]  /*7a00*/  BRA.U !UP0, `(.L_x_127) ;  /* 0x0000000108387547 */ /* 0x000fea000b800000 */
[----:B------:R-:W2:Y:S01]  /*7a10*/  LDG.E R4, desc[UR8][R10.64] ;  /* 0x000000080a047981 */ /* 0x000ea2000c1e1900 */
[----:B------:R-:W0:Y:S01]  /*7a20*/  LDC.64 R14, c[0x0][0x3d0] ;  /* 0x0000f400ff0e7b82 */ /* 0x000e220000000a00 */
[----:B------:R-:W-:-:S04]  /*7a30*/  IADD3 R0, P1, PT, R0, UR6, RZ ;  /* 0x0000000600007c10 */ /* 0x000fc8000ff3e0ff */
[----:B---3--:R-:W-:Y:S02]  /*7a40*/  IADD3.X R7, PT, PT, RZ, RZ, RZ, P1, !PT ;  /* 0x000000ffff077210 */ /* 0x008fe40000ffe4ff */
[----:B0-----:R-:W-:-:S04]  /*7a50*/  LEA R6, P1, R0, R14, 0x2 ;  /* 0x0000000e00067211 */ /* 0x001fc800078210ff */
[----:B------:R-:W-:Y:S01]  /*7a60*/  LEA.HI.X R7, R0, R15, R7, 0x2, P1 ;  /* 0x0000000f00077211 */ /* 0x000fe200008f1407 */
[----:B--2---:R-:W-:-:S05]  /*7a70*/  FMUL R5, R4, R5 ;  /* 0x0000000504057220 */ /* 0x004fca0000400000 */
[----:B------:R4:W-:Y:S01]  /*7a80*/  REDG.E.ADD.F32.FTZ.RN.STRONG.GPU desc[UR8][R6.64+0x4], R5 ;  /* 0x00000405060079a6 */ /* 0x0009e2000c12f308 */
[----:B------:R-:W-:-:S09]  /*7a90*/  UISETP.NE.AND UP0, UPT, UR5, 0x2, UPT ;  /* 0x000000020500788c */ /* 0x000fd2000bf05270 */
[----:B------:R-:W-:Y:S05]  /*7aa0*/  BRA.U !UP0, `(.L_x_127) ;  /* 0x0000000108107547 */ /* 0x000fea000b800000 */
[----:B------:R-:W2:Y:S04]  /*7ab0*/  LDG.E R10, desc[UR8][R10.64] ;  /* 0x000000080a0a7981 */ /* 0x000ea8000c1e1900 */
[----:B----4-:R-:W2:Y:S02]  /*7ac0*/  LDL R5, [R12+0x8] ;  /* 0x000008000c057983 */ /* 0x010ea40000100800 */
[----:B--2---:R-:W-:-:S05]  /*7ad0*/  FMUL R5, R10, R5 ;  /* 0x000000050a057220 */ /* 0x004fca0000400000 */
[----:B------:R0:W-:Y:S02]  /*7ae0*/  REDG.E.ADD.F32.FTZ.RN.STRONG.GPU desc[UR8][R6.64+0x8], R5 ;  /* 0x00000805060079a6 */ /* 0x0001e4000c12f308 */
.L_x_127:
[----:B------:R-:W5:Y:S01]  /*7af0*/  LDC R0, c[0x0][0x400] ;  /* 0x00010000ff007b82 */ /* 0x000f620000000800 */
[----:B------:R-:W-:-:S06]  /*7b00*/  UIADD3 UR4, UPT, UPT, UR4, 0x1, URZ ;  /* 0x0000000104047890 */ /* 0x000fcc000fffe0ff */
[----:B-----5:R-:W-:-:S13]  /*7b10*/  ISETP.NE.AND P1, PT, R0, UR4, PT ;  /* 0x0000000400007c0c */ /* 0x020fda000bf25270 */
[----:B------:R-:W-:Y:S05]  /*7b20*/  @P1 BRA `(.L_x_130) ;  /* 0xfffffff4004c1947 */ /* 0x000fea000383ffff */
.L_x_123:
[----:B------:R-:W5:Y:S02]  /*7b30*/  LDC R20, c[0x0][0x404] ;  /* 0x00010100ff147b82 */ /* 0x000f640000000800 */
[----:B-----5:R-:W-:-:S13]  /*7b40*/  ISETP.GE.AND P0, PT, R20, 0x1, PT ;  /* 0x000000011400780c */ /* 0x020fda0003f06270 */
[----:B------:R-:W-:Y:S05]  /*7b50*/  @!P0 BRA `(.L_x_124) ;  /* 0x00000004005c8947 */ /* 0x000fea0003800000 */
[C---:B------:R-:W-:Y:S02]  /*7b60*/  IADD3 R2, PT, PT, R20.reuse, -0x1, RZ ;  /* 0xffffffff14027810 */ /* 0x040fe40007ffe0ff */
[----:B-1----:R-:W-:Y:S02]  /*7b70*/  LOP3.LUT R27, R20, 0xf, RZ, 0xc0, !PT ;  /* 0x0000000f141b7812 */ /* 0x002fe400078ec0ff */
[----:B------:R-:W-:Y:S02]  /*7b80*/  ISETP.GE.U32.AND P1, PT, R2, 0xf, PT ;  /* 0x0000000f0200780c */ /* 0x000fe40003f26070 */
[----:B------:R-:W-:Y:S02]  /*7b90*/  ISETP.NE.AND P2, PT, R27, RZ, PT ;  /* 0x000000ff1b00720c */ /* 0x000fe40003f45270 */
[----:B------:R-:W-:-:S09]  /*7ba0*/  MOV R2, RZ ;  /* 0x000000ff00027202 */ /* 0x000fd20000000f00 */
[----:B------:R-:W-:Y:S05]  /*7bb0*/  @!P1 BRA `(.L_x_131) ;  /* 0x0000000000709947 */ /* 0x000fea0003800000 */
[----:B------:R-:W1:Y:S01]  /*7bc0*/  LDC.64 R22, c[0x0][0x3d8] ;  /* 0x0000f600ff167b82 */ /* 0x000e620000000a00 */
[----:B--2---:R-:W-:Y:S01]  /*7bd0*/  HFMA2 R21, -RZ, RZ, 0, 0 ;  /* 0x00000000ff157431 */ /* 0x004fe200000001ff */
[----:B------:R-:W-:-:S07]  /*7be0*/  LOP3.LUT R2, R20, 0x7ffffff0, RZ, 0xc0, !PT ;  /* 0x7ffffff014027812 */ /* 0x000fce00078ec0ff */
.L_x_132:
[----:B------:R-:W-:-:S05]  /*7bf0*/  LEA R26, R21, R1, 0x2 ;  /* 0x00000001151a7211 */ /* 0x000fca00078e10ff */
[----:B0--34-:R-:W2:Y:S04]  /*7c00*/  LDL.128 R4, [R26] ;  /* 0x000000001a047983 */ /* 0x019ea80000100c00 */
[----:B------:R-:W3:Y:S04]  /*7c10*/  LDL.128 R8, [R26+0x10] ;  /* 0x000010001a087983 */ /* 0x000ee80000100c00 */
[----:B------:R-:W4:Y:S04]  /*7c20*/  LDL.128 R12, [R26+0x20] ;  /* 0x000020001a0c7983 */ /* 0x000f280000100c00 */
[----:B------:R-:W5:Y:S01]  /*7c30*/  LDL.128 R16, [R26+0x30] ;  /* 0x000030001a107983 */ /* 0x000f620000100c00 */
[C---:B-1----:R-:W-:Y:S01]  /*7c40*/  IMAD.WIDE.U32 R24, R21.reuse, 0x4, R22 ;  /* 0x0000000415187825 */ /* 0x042fe200078e0016 */
[----:B------:R-:W-:-:S04]  /*7c50*/  IADD3 R21, PT, PT, R21, 0x10, RZ ;  /* 0x0000001015157810 */ /* 0x000fc80007ffe0ff */
[----:B------:R-:W-:Y:S01]  /*7c60*/  ISETP.NE.AND P1, PT, R21, R2, PT ;  /* 0x000000021500720c */ /* 0x000fe20003f25270 */
[----:B--2---:R0:W-:Y:S04]  /*7c70*/  REDG.E.ADD.F32.FTZ.RN.STRONG.GPU desc[UR8][R24.64], R4 ;  /* 0x00000004180079a6 */ /* 0x0041e8000c12f308 */
[----:B------:R0:W-:Y:S04]  /*7c80*/  REDG.E.ADD.F32.FTZ.RN.STRONG.GPU desc[UR8][R24.64+0x4], R5 ;  /* 0x00000405180079a6 */ /* 0x0001e8000c12f308 */
[----:B------:R0:W-:Y:S04]  /*7c90*/  REDG.E.ADD.F32.FTZ.RN.STRONG.GPU desc[UR8][R24.64+0x8], R6 ;  /* 0x00000806180079a6 */ /* 0x0001e8000c12f308 */
[----:B------:R0:W-:Y:S04]  /*7ca0*/  REDG.E.ADD.F32.FTZ.RN.STRONG.GPU desc[UR8][R24.64+0xc], R7 ;  /* 0x00000c07180079a6 */ /* 0x0001e8000c12f308 */
[----:B---3--:R0:W-:Y:S04]  /*7cb0*/  REDG.E.ADD.F32.FTZ.RN.STRONG.GPU desc[UR8][R24.64+0x10], R8 ;  /* 0x00001008180079a6 */ /* 0x0081e8000c12f308 */
[----:B------:R0:W-:Y:S04]  /*7cc0*/  REDG.E.ADD.F32.FTZ.RN.STRONG.GPU desc[UR8][R24.64+0x14], R9 ;  /* 0x00001409180079a6 */ /* 0x0001e8000c12f308 */
[----:B------:R0:W-:Y:S04]  /*7cd0*/  REDG.E.ADD.F32.FTZ.RN.STRONG.GPU desc[UR8][R24.64+0x18], R10 ;  /* 0x0000180a180079a6 */ /* 0x0001e8000c12f308 */
[----:B------:R0:W-:Y:S04]  /*7ce0*/  REDG.E.ADD.F32.FTZ.RN.STRONG.GPU desc[UR8][R24.64+0x1c], R11 ;  /* 0x00001c0b180079a6 */ /* 0x0001e8000c12f308 */
[----:B----4-:R0:W-:Y:S04]  /*7cf0*/  REDG.E.ADD.F32.FTZ.RN.STRONG.GPU desc[UR8][R24.64+0x20], R12 ;  /* 0x0000200c180079a6 */ /* 0x0101e8000c12f308 */
[----:B------:R0:W-:Y:S04]  /*7d00*/  REDG.E.ADD.F32.FTZ.RN.STRONG.GPU desc[UR8][R24.64+0x24], R13 ;  /* 0x0000240d180079a6 */ /* 0x0001e8000c12f308 */
[----:B------:R0:W-:Y:S04]  /*7d10*/  REDG.E.ADD.F32.FTZ.RN.STRONG.GPU desc[UR8][R24.64+0x28], R14 ;  /* 0x0000280e180079a6 */ /* 0x0001e8000c12f308 */
[----:B------:R0:W-:Y:S04]  /*7d20*/  REDG.E.ADD.F32.FTZ.RN.STRONG.GPU desc[UR8][R24.64+0x2c], R15 ;  /* 0x00002c0f180079a6 */ /* 0x0001e8000c12f308 */
[----:B-----5:R0:W-:Y:S04]  /*7d30*/  REDG.E.ADD.F32.FTZ.RN.STRONG.GPU desc[UR8][R24.64+0x30], R16 ;  /* 0x00003010180079a6 */ /* 0x0201e8000c12f308 */
[----:B------:R0:W-:Y:S04]  /*7d40*/  REDG.E.ADD.F32.FTZ.RN.STRONG.GPU desc[UR8][R24.64+0x34], R17 ;  /* 0x00003411180079a6 */ /* 0x0001e8000c12f308 */
[----:B------:R0:W-:Y:S04]  /*7d50*/  REDG.E.ADD.F32.FTZ.RN.STRONG.GPU desc[UR8][R24.64+0x38], R18 ;  /* 0x00003812180079a6 */ /* 0x0001e8000c12f308 */
[----:B------:R0:W-:Y:S01]  /*7d60*/  REDG.E.ADD.F32.FTZ.RN.STRONG.GPU desc[UR8][R24.64+0x3c], R19 ;  /* 0x00003c13180079a6 */ /* 0x0001e2000c12f308 */
[----:B------:R-:W-:Y:S05]  /*7d70*/  @P1 BRA `(.L_x_132) ;  /* 0xfffffffc009c1947 */ /* 0x000fea000383ffff */
.L_x_131:
[----:B------:R-:W-:Y:S05]  /*7d80*/  @!P2 BRA `(.L_x_124) ;  /* 0x0000000000d0a947 */ /* 0x000fea0003800000 */
[----:B------:R-:W-:Y:S02]  /*7d90*/  ISETP.GE.U32.AND P1, PT, R27, 0x8, PT ;  /* 0x000000081b00780c */ /* 0x000fe40003f26070 */
[----:B0--34-:R-:W-:-:S04]  /*7da0*/  LOP3.LUT R8, R20, 0x7, RZ, 0xc0, !PT ;  /* 0x0000000714087812 */ /* 0x019fc800078ec0ff */
[----:B------:R-:W-:-:S07]  /*7db0*/  ISETP.NE.AND P2, PT, R8, RZ, PT ;  /* 0x000000ff0800720c */ /* 0x000fce0003f45270 */
[----:B------:R-:W-:Y:S06]  /*7dc0*/  @!P1 BRA `(.L_x_133) ;  /* 0x0000000000509947 */ /* 0x000fec0003800000 */
[C---:B------:R-:W-:Y:S01]  /*7dd0*/  LEA R6, R2.reuse, R1, 0x2 ;  /* 0x0000000102067211 */ /* 0x040fe200078e10ff */
[----:B--2---:R-:W0:Y:S04]  /*7de0*/  LDC.64 R4, c[0x0][0x3d8] ;  /* 0x0000f600ff047b82 */ /* 0x004e280000000a00 */
[----:B------:R-:W2:Y:S04]  /*7df0*/  LDL R7, [R6] ;  /* 0x0000000006077983 */ /* 0x000ea80000100800 */
[----:B------:R-:W3:Y:S04]  /*7e00*/  LDL R9, [R6+0x4] ;  /* 0x0000040006097983 */ /* 0x000ee80000100800 */
[----:B------:R-:W4:Y:S04]  /*7e10*/  LDL R11, [R6+0x8] ;  /* 0x00000800060b7983 */ /* 0x000f280000100800 */
[----:B------:R-:W5:Y:S04]  /*7e20*/  LDL R13, [R6+0xc] ;  /* 0x00000c00060d7983 */ /* 0x000f680000100800 */
[----:B------:R-:W5:Y:S04]  /*7e30*/  LDL R15, [R6+0x10] ;  /* 0x00001000060f7983 */ /* 0x000f680000100800 */
[----:B------:R-:W5:Y:S04]  /*7e40*/  LDL R17, [R6+0x14] ;  /* 0x0000140006117983 */ /* 0x000f680000100800 */
[----:B------:R-:W5:Y:S04]  /*7e50*/  LDL R19, [R6+0x18] ;  /* 0x0000180006137983 */ /* 0x000f680000100800 */
[----:B------:R-:W5:Y:S01]  /*7e60*/  LDL R21, [R6+0x1c] ;  /* 0x00001c0006157983 */ /* 0x000f620000100800 */
[----:B0-----:R-:W-:-:S05]  /*7e70*/  IMAD.WIDE.U32 R4, R2, 0x4, R4 ;  /* 0x0000000402047825 */ /* 0x001fca00078e0004 */
[----:B--2---:R0:W-:Y:S04]  /*7e80*/  REDG.E.ADD.F32.FTZ.RN.STRONG.GPU desc[UR8][R4.64], R7 ;  /* 0x00000007040079a6 */ /* 0x0041e8000c12f308 */
[----:B---3--:R0:W-:Y:S04]  /*7e90*/  REDG.E.ADD.F32.FTZ.RN.STRONG.GPU desc[UR8][R4.64+0x4], R9 ;  /* 0x00000409040079a6 */ /* 0x0081e8000c12f308 */
[----:B----4-:R0:W-:Y:S04]  /*7ea0*/  REDG.E.ADD.F32.FTZ.RN.STRONG.GPU desc[UR8][R4.64+0x8], R11 ;  /* 0x0000080b040079a6 */ /* 0x0101e8000c12f308 */
[----:B-----5:R0:W-:Y:S04]  /*7eb0*/  REDG.E.ADD.F32.FTZ.RN.STRONG.GPU desc[UR8][R4.64+0xc], R13 ;  /* 0x00000c0d040079a6 */ /* 0x0201e8000c12f308 */
[----:B------:R0:W-:Y:S04]  /*7ec0*/  REDG.E.ADD.F32.FTZ.RN.STRONG.GPU desc[UR8][R4.64+0x10], R15 ;  /* 0x0000100f040079a6 */ /* 0x0001e8000c12f308 */
[----:B------:R0:W-:Y:S04]  /*7ed0*/  REDG.E.ADD.F32.FTZ.RN.STRONG.GPU desc[UR8][R4.64+0x14], R17 ;  /* 0x00001411040079a6 */ /* 0x0001e8000c12f308 */
[----:B------:R0:W-:Y:S04]  /*7ee0*/  REDG.E.ADD.F32.FTZ.RN.STRONG.GPU desc[UR8][R4.64+0x18], R19 ;  /* 0x00001813040079a6 */ /* 0x0001e8000c12f308 */
[----:B------:R0:W-:Y:S01]  /*7ef0*/  REDG.E.ADD.F32.FTZ.RN.STRONG.GPU desc[UR8][R4.64+0x1c], R21 ;  /* 0x00001c15040079a6 */ /* 0x0001e2000c12f308 */
[----:B------:R-:W-:-:S07]  /*7f00*/  IADD3 R2, PT, PT, R2, 0x8, RZ ;  /* 0x0000000802027810 */ /* 0x000fce0007ffe0ff */
.L_x_133:
[----:B------:R-:W-:Y:S05]  /*7f10*/  @!P2 BRA `(.L_x_124) ;  /* 0x00000000006ca947 */ /* 0x000fea0003800000 */
[----:B------:R-:W-:Y:S02]  /*7f20*/  ISETP.GE.U32.AND P1, PT, R8, 0x4, PT ;  /* 0x000000040800780c */ /* 0x000fe40003f26070 */
[----:B--2---:R-:W-:-:S04]  /*7f30*/  LOP3.LUT R10, R20, 0x3, RZ, 0xc0, !PT ;  /* 0x00000003140a7812 */ /* 0x004fc800078ec0ff */
[----:B------:R-:W-:-:S07]  /*7f40*/  ISETP.NE.AND P2, PT, R10, RZ, PT ;  /* 0x000000ff0a00720c */ /* 0x000fce0003f45270 */
[----:B------:R-:W-:Y:S06]  /*7f50*/  @!P1 BRA `(.L_x_134) ;  /* 0x0000000000309947 */ /* 0x000fec0003800000 */
[C---:B------:R-:W-:Y:S01]  /*7f60*/  LEA R6, R2.reuse, R1, 0x2 ;  /* 0x0000000102067211 */ /* 0x040fe200078e10ff */
[----:B0-----:R-:W0:Y:S04]  /*7f70*/  LDC.64 R4, c[0x0][0x3d8] ;  /* 0x0000f600ff047b82 */ /* 0x001e280000000a00 */
[----:B------:R-:W2:Y:S04]  /*7f80*/  LDL R7, [R6] ;  /* 0x0000000006077983 */ /* 0x000ea80000100800 */
[----:B------:R-:W3:Y:S04]  /*7f90*/  LDL R9, [R6+0x4] ;  /* 0x0000040006097983 */ /* 0x000ee80000100800 */
[----:B------:R-:W4:Y:S04]  /*7fa0*/  LDL R11, [R6+0x8] ;  /* 0x00000800060b7983 */ /* 0x000f280000100800 */
[----:B------:R-:W5:Y:S01]  /*7fb0*/  LDL R13, [R6+0xc] ;  /* 0x00000c00060d7983 */ /* 0x000f620000100800 */
[----:B0-----:R-:W-:-:S05]  /*7fc0*/  IMAD.WIDE.U32 R4, R2, 0x4, R4 ;  /* 0x0000000402047825 */ /* 0x001fca00078e0004 */
[----:B--2---:R1:W-:Y:S04]  /*7fd0*/  REDG.E.ADD.F32.FTZ.RN.STRONG.GPU desc[UR8][R4.64], R7 ;  /* 0x00000007040079a6 */ /* 0x0043e8000c12f308 */
[----:B---3--:R1:W-:Y:S04]  /*7fe0*/  REDG.E.ADD.F32.FTZ.RN.STRONG.GPU desc[UR8][R4.64+0x4], R9 ;  /* 0x00000409040079a6 */ /* 0x0083e8000c12f308 */
[----:B----4-:R1:W-:Y:S04]  /*7ff0*/  REDG.E.ADD.F32.FTZ.RN.STRONG.GPU desc[UR8][R4.64+0x8], R11 ;  /* 0x0000080b040079a6 */ /* 0x0103e8000c12f308 */
[----:B-----5:R1:W-:Y:S01]  /*8000*/  REDG.E.ADD.F32.FTZ.RN.STRONG.GPU desc[UR8][R4.64+0xc], R13 ;  /* 0x00000c0d040079a6 */ /* 0x0203e2000c12f308 */
[----:B------:R-:W-:-:S07]  /*8010*/  IADD3 R2, PT, PT, R2, 0x4, RZ ;  /* 0x0000000402027810 */ /* 0x000fce0007ffe0ff */
.L_x_134:
[----:B------:R-:W-:Y:S05]  /*8020*/  @!P2 BRA `(.L_x_124) ;  /* 0x000000000028a947 */ /* 0x000fea0003800000 */
[----:B01----:R-:W0:Y:S01]  /*8030*/  LDC.64 R6, c[0x0][0x3d8] ;  /* 0x0000f600ff067b82 */ /* 0x003e220000000a00 */
[----:B------:R-:W-:-:S05]  /*8040*/  UMOV UR4, URZ ;  /* 0x000000ff00047c82 */ /* 0x000fca0008000000 */
.L_x_135:
[----:B------:R-:W-:-:S05]  /*8050*/  LEA R8, R2, R1, 0x2 ;  /* 0x0000000102087211 */ /* 0x000fca00078e10ff */
[----:B0-----:R-:W2:Y:S01]  /*8060*/  LDL R9, [R8] ;  /* 0x0000000008097983 */ /* 0x001ea20000100800 */
[----:B------:R-:W-:Y:S01]  /*8070*/  UIADD3 UR4, UPT, UPT, UR4, 0x1, URZ ;  /* 0x0000000104047890 */ /* 0x000fe2000fffe0ff */
[----:B0-----:R-:W-:-:S05]  /*8080*/  IMAD.WIDE.U32 R4, R2, 0x4, R6 ;  /* 0x0000000402047825 */ /* 0x001fca00078e0006 */
[----:B------:R-:W-:Y:S02]  /*8090*/  ISETP.NE.AND P1, PT, R10, UR4, PT ;  /* 0x000000040a007c0c */ /* 0x000fe4000bf25270 */
[----:B------:R-:W-:Y:S01]  /*80a0*/  IADD3 R2, PT, PT, R2, 0x1, RZ ;  /* 0x0000000102027810 */ /* 0x000fe20007ffe0ff */
[----:B--2---:R0:W-:Y:S10]  /*80b0*/  REDG.E.ADD.F32.FTZ.RN.STRONG.GPU desc[UR8][R4.64], R9 ;  /* 0x00000009040079a6 */ /* 0x0041f4000c12f308 */
[----:B------:R-:W-:Y:S05]  /*80c0*/  @P1 BRA `(.L_x_135) ;  /* 0xfffffffc00e01947 */ /* 0x000fea000383ffff */
.L_x_124:
[----:B------:R-:W-:Y:S02]  /*80d0*/  ISETP.GE.AND P1, PT, R0, 0x1, PT ;  /* 0x000000010000780c */ /* 0x000fe40003f26270 */
[----:B------:R-:W-:-:S11]  /*80e0*/  IADD3 R2, PT, PT, R1, 0x30, RZ ;  /* 0x0000003001027810 */ /* 0x000fd60007ffe0ff */
[----:B------:R-:W-:Y:S05]  /*80f0*/  @!P1 BRA `(.L_x_136) ;  /* 0x0000000c00209947 */ /* 0x000fea0003800000 */
[----:B------:R-:W-:Y:S05]  /*8100*/  @!P0 BRA `(.L_x_137) ;  /* 0x0000000800588947 */ /* 0x000fea0003800000 */
[C---:B01234-:R-:W-:Y:S01]  /*8110*/  LOP3.LUT R7, R20.reuse, 0xf, RZ, 0xc0, !PT ;  /* 0x0000000f14077812 */ /* 0x05ffe200078ec0ff */
[----:B------:R-:W-:Y:S01]  /*8120*/  HFMA2 R17, -RZ, RZ, 0, 0 ;  /* 0x00000000ff117431 */ /* 0x000fe200000001ff */
[----:B------:R-:W-:Y:S02]  /*8130*/  LOP3.LUT R6, R20, 0x7, RZ, 0xc0, !PT ;  /* 0x0000000714067812 */ /* 0x000fe400078ec0ff */
[----:B------:R-:W-:Y:S02]  /*8140*/  IADD3 R4, PT, PT, R7, -0x1, RZ ;  /* 0xffffffff07047810 */ /* 0x000fe40007ffe0ff */
[----:B------:R-:W-:Y:S02]  /*8150*/  IADD3 R5, PT, PT, R6, -0x1, RZ ;  /* 0xffffffff06057810 */ /* 0x000fe40007ffe0ff */
[----:B------:R-:W-:Y:S02]  /*8160*/  IADD3 R0, PT, PT, R20, -0x1, RZ ;  /* 0xffffffff14007810 */ /* 0x000fe40007ffe0ff */
[----:B------:R-:W-:-:S02]  /*8170*/  ISETP.GE.U32.AND P1, PT, R4, 0x7, PT ;  /* 0x000000070400780c */ /* 0x000fc40003f26070 */
[----:B------:R-:W-:Y:S02]  /*8180*/  ISETP.GE.U32.AND P2, PT, R5, 0x3, PT ;  /* 0x000000030500780c */ /* 0x000fe40003f46070 */
[----:B------:R-:W-:Y:S02]  /*8190*/  ISETP.GE.U32.AND P0, PT, R0, 0xf, PT ;  /* 0x0000000f0000780c */ /* 0x000fe40003f06070 */
[C---:B------:R-:W-:Y:S02]  /*81a0*/  LOP3.LUT R5, R20.reuse, 0x7ffffff0, RZ, 0xc0, !PT ;  /* 0x7ffffff014057812 */ /* 0x040fe400078ec0ff */
[----:B------:R-:W-:-:S09]  /*81b0*/  LOP3.LUT R4, R20, 0x3, RZ, 0xc0, !PT ;  /* 0x0000000314047812 */ /* 0x000fd200078ec0ff */
.L_x_143:
[----:B------:R-:W0:Y:S01]  /*81c0*/  LDCU UR4, c[0x0][0x404] ;  /* 0x00008080ff0477ac */ /* 0x000e220008000800 */
[----:B------:R-:W-:Y:S02]  /*81d0*/  MOV R23, RZ ;  /* 0x000000ff00177202 */ /* 0x000fe40000000f00 */
[----:B------:R-:W-:Y:S01]  /*81e0*/  MOV R21, RZ ;  /* 0x000000ff00157202 */ /* 0x000fe20000000f00 */
[----:B0-----:R-:W-:Y:S01]  /*81f0*/  IMAD R0, R17, UR4, RZ ;  /* 0x0000000411007c24 */ /* 0x001fe2000f8e02ff */
[----:B------:R-:W-:Y:S06]  /*8200*/  @!P0 BRA `(.L_x_138) ;  /* 0x0000000000b88947 */ /* 0x000fec0003800000 */
[----:B------:R-:W-:Y:S01]  /*8210*/  HFMA2 R21, -RZ, RZ, 0, 0 ;  /* 0x00000000ff157431 */ /* 0x000fe200000001ff */
[----:B------:R-:W-:-:S07]  /*8220*/  MOV R16, RZ ;  /* 0x000000ff00107202 */ /* 0x000fce0000000f00 */
.L_x_139:
[----:B------:R-:W0:Y:S01]  /*8230*/  LDC.64 R18, c[0x0][0x3a0] ;  /* 0x0000e800ff127b82 */ /* 0x000e220000000a00 */
[----:B------:R-:W-:Y:S02]  /*8240*/  IADD3 R9, PT, PT, R0, R16, RZ ;  /* 0x0000001000097210 */ /* 0x000fe40007ffe0ff */
[----:B------:R-:W-:-:S05]  /*8250*/  LEA R20, R16, R1, 0x2 ;  /* 0x0000000110147211 */ /* 0x000fca00078e10ff */
[----:B------:R-:W2:Y:S01]  /*8260*/  LDL.128 R12, [R20] ;  /* 0x00000000140c7983 */ /* 0x000ea20000100c00 */
[----:B0-----:R-:W-:-:S05]  /*8270*/  IMAD.WIDE.U32 R18, R9, 0x4, R18 ;  /* 0x0000000409127825 */ /* 0x001fca00078e0012 */
[----:B------:R-:W2:Y:S04]  /*8280*/  LDG.E R8, desc[UR8][R18.64] ;  /* 0x0000000812087981 */ /* 0x000ea8000c1e1900 */
[----:B------:R-:W3:Y:S04]  /*8290*/  LDG.E R22, desc[UR8][R18.64+0x4] ;  /* 0x0000040812167981 */ /* 0x000ee8000c1e1900 */
[----:B------:R-:W4:Y:S04]  /*82a0*/  LDG.E R23, desc[UR8][R18.64+0x8] ;  /* 0x0000080812177981 */ /* 0x000f28000c1e1900 */
[----:B------:R-:W5:Y:S04]  /*82b0*/  LDG.E R24, desc[UR8][R18.64+0xc] ;  /* 0x00000c0812187981 */ /* 0x000f68000c1e1900 */
[----:B------:R-:W5:Y:S04]  /*82c0*/  LDG.E R26, desc[UR8][R18.64+0x1c] ;  /* 0x00001c08121a7981 */ /* 0x000f68000c1e1900 */
[----:B------:R-:W5:Y:S01]  /*82d0*/  LDG.E R25, desc[UR8][R18.64+0x28] ;  /* 0x0000280812197981 */ /* 0x000f62000c1e1900 */
[----:B--2---:R-:W-:-:S03]  /*82e0*/  FFMA R12, R8, R12, R21 ;  /* 0x0000000c080c7223 */ /* 0x004fc60000000015 */
[----:B------:R-:W2:Y:S04]  /*82f0*/  LDL.128 R8, [R20+0x10] ;  /* 0x0000100014087983 */ /* 0x000ea80000100c00 */
[----:B------:R-:W2:Y:S01]  /*8300*/  LDG.E R21, desc[UR8][R18.64+0x10] ;  /* 0x0000100812157981 */ /* 0x000ea2000c1e1900 */
[----:B---3--:R-:W-:-:S03]  /*8310*/  FFMA R12, R13, R22, R12 ;  /* 0x000000160d0c7223 */ /* 0x008fc6000000000c */
[----:B------:R-:W3:Y:S01]  /*8320*/  LDG.E R22, desc[UR8][R18.64+0x14] ;  /* 0x0000140812167981 */ /* 0x000ee2000c1e1900 */
[----:B----4-:R-:W-:-:S03]  /*8330*/  FFMA R13, R23, R14, R12 ;  /* 0x0000000e170d7223 */ /* 0x010fc6000000000c */
[----:B------:R-:W4:Y:S01]  /*8340*/  LDG.E R23, desc[UR8][R18.64+0x18] ;  /* 0x0000180812177981 */ /* 0x000f22000c1e1900 */
[----:B-----5:R-:W-:-:S03]  /*8350*/  FFMA R24, R24, R15, R13 ;  /* 0x0000000f18187223 */ /* 0x020fc6000000000d */
[----:B------:R-:W5:Y:S01]  /*8360*/  LDL.128 R12, [R20+0x20] ;  /* 0x00002000140c7983 */ /* 0x000f620000100c00 */
[----:B--2---:R-:W-:-:S03]  /*8370*/  FFMA R8, R21, R8, R24 ;  /* 0x0000000815087223 */ /* 0x004fc60000000018 */
[----:B------:R-:W5:Y:S01]  /*8380*/  LDG.E R21, desc[UR8][R18.64+0x20] ;  /* 0x0000200812157981 */ /* 0x000f62000c1e1900 */
[----:B---3--:R-:W-:-:S03]  /*8390*/  FFMA R8, R9, R22, R8 ;  /* 0x0000001609087223 */ /* 0x008fc60000000008 */
[----:B------:R-:W2:Y:S01]  /*83a0*/  LDG.E R22, desc[UR8][R18.64+0x24] ;  /* 0x0000240812167981 */ /* 0x000ea2000c1e1900 */
[----:B----4-:R-:W-:-:S03]  /*83b0*/  FFMA R23, R23, R10, R8 ;  /* 0x0000000a17177223 */ /* 0x010fc60000000008 */
[----:B------:R-:W3:Y:S01]  /*83c0*/  LDG.E R24, desc[UR8][R18.64+0x2c] ;  /* 0x00002c0812187981 */ /* 0x000ee2000c1e1900 */
[----:B------:R-:W-:-:S03]  /*83d0*/  FFMA R26, R26, R11, R23 ;  /* 0x0000000b1a1a7223 */ /* 0x000fc60000000017 */
[----:B------:R-:W4:Y:S04]  /*83e0*/  LDG.E R23, desc[UR8][R18.64+0x30] ;  /* 0x0000300812177981 */ /* 0x000f28000c1e1900 */
[----:B------:R-:W4:Y:S01]  /*83f0*/  LDL.128 R8, [R20+0x30] ;  /* 0x0000300014087983 */ /* 0x000f220000100c00 */
[----:B-----5:R-:W-:-:S03]  /*8400*/  FFMA R28, R21, R12, R26 ;  /* 0x0000000c151c7223 */ /* 0x020fc6000000001a */
[----:B------:R-:W5:Y:S04]  /*8410*/  LDG.E R12, desc[UR8][R18.64+0x34] ;  /* 0x00003408120c7981 */ /* 0x000f68000c1e1900 */
[----:B------:R-:W5:Y:S04]  /*8420*/  LDG.E R21, desc[UR8][R18.64+0x38] ;  /* 0x0000380812157981 */ /* 0x000f68000c1e1900 */
[----:B------:R-:W5:Y:S01]  /*8430*/  LDG.E R26, desc[UR8][R18.64+0x3c] ;  /* 0x00003c08121a7981 */ /* 0x000f62000c1e1900 */
[----:B--2---:R-:W-:Y:S01]  /*8440*/  FFMA R22, R13, R22, R28 ;  /* 0x000000160d167223 */ /* 0x004fe2000000001c */
[----:B------:R-:W-:-:S03]  /*8450*/  IADD3 R16, PT, PT, R16, 0x10, RZ ;  /* 0x0000001010107810 */ /* 0x000fc60007ffe0ff */
[----:B------:R-:W-:Y:S01]  /*8460*/  FFMA R25, R25, R14, R22 ;  /* 0x0000000e19197223 */ /* 0x000fe20000000016 */
[----:B------:R-:W-:-:S03]  /*8470*/  ISETP.NE.AND P3, PT, R16, R5, PT ;  /* 0x000000051000720c */ /* 0x000fc60003f65270 */
[----:B---3--:R-:W-:-:S04]  /*8480*/  FFMA R24, R24, R15, R25 ;  /* 0x0000000f18187223 */ /* 0x008fc80000000019 */
[----:B----4-:R-:W-:-:S04]  /*8490*/  FFMA R8, R23, R8, R24 ;  /* 0x0000000817087223 */ /* 0x010fc80000000018 */
[----:B-----5:R-:W-:-:S04]  /*84a0*/  FFMA R8, R9, R12, R8 ;  /* 0x0000000c09087223 */ /* 0x020fc80000000008 */
[----:B------:R-:W-:-:S04]  /*84b0*/  FFMA R21, R21, R10, R8 ;  /* 0x0000000a15157223 */ /* 0x000fc80000000008 */
[----:B------:R-:W-:Y:S01]  /*84c0*/  FFMA R21, R26, R11, R21 ;  /* 0x0000000b1a157223 */ /* 0x000fe20000000015 */
[----:B------:R-:W-:Y:S06]  /*84d0*/  @P3 BRA `(.L_x_139) ;  /* 0xfffffffc00543947 */ /* 0x000fec000383ffff */
[----:B------:R-:W-:-:S07]  /*84e0*/  MOV R23, R5 ;  /* 0x0000000500177202 */ /* 0x000fce0000000f00 */
.L_x_138:
[----:B------:R-:W-:-:S13]  /*84f0*/  ISETP.NE.AND P3, PT, R7, RZ, PT ;  /* 0x000000ff0700720c */ /* 0x000fda0003f65270 */
[----:B------:R-:W-:Y:S05]  /*8500*/  @!P3 BRA `(.L_x_140) ;  /* 0x000000040024b947 */ /* 0x000fea0003800000 */
[----:B------:R-:W-:Y:S01]  /*8510*/  ISETP.NE.AND P3, PT, R6, RZ, PT ;  /* 0x000000ff0600720c */ /* 0x000fe20003f65270 */
[----:B------:R-:W-:-:S12]  /*8520*/  @!P1 BRA `(.L_x_141) ;  /* 0x0000000000709947 */ /* 0x000fd80003800000 */
[----:B------:R-:W0:Y:S01]  /*8530*/  LDC.64 R24, c[0x0][0x3a0] ;  /* 0x0000e800ff187b82 */ /* 0x000e220000000a00 */
[----:B------:R-:W-:Y:S02]  /*8540*/  IADD3 R9, PT, PT, R0, R23, RZ ;  /* 0x0000001700097210 */ /* 0x000fe40007ffe0ff */
[----:B------:R-:W-:-:S05]  /*8550*/  LEA R12, R23, R1, 0x2 ;  /* 0x00000001170c7211 */ /* 0x000fca00078e10ff */
[----:B------:R-:W1:Y:S01]  /*8560*/  LDC.64 R18, c[0x0][0x3a0] ;  /* 0x0000e800ff127b82 */ /* 0x000e620000000a00 */
[----:B0-----:R-:W-:Y:S02]  /*8570*/  IMAD.WIDE.U32 R24, R9, 0x4, R24 ;  /* 0x0000000409187825 */ /* 0x001fe400078e0018 */
[----:B------:R-:W2:Y:S04]  /*8580*/  LDL.128 R8, [R12] ;  /* 0x000000000c087983 */ /* 0x000ea80000100c00 */
[----:B------:R-:W2:Y:S01]  /*8590*/  LDG.E R24, desc[UR8][R24.64] ;  /* 0x0000000818187981 */ /* 0x000ea2000c1e1900 */
[----:B------:R-:W-:-:S04]  /*85a0*/  IADD3 R13, P4, PT, R0, R23, RZ ;  /* 0x00000017000d7210 */ /* 0x000fc80007f9e0ff */
[----:B------:R-:W-:Y:S02]  /*85b0*/  IADD3.X R14, PT, PT, RZ, RZ, RZ, P4, !PT ;  /* 0x000000ffff0e7210 */ /* 0x000fe400027fe4ff */
[----:B-1----:R-:W-:-:S04]  /*85c0*/  LEA R18, P4, R13, R18, 0x2 ;  /* 0x000000120d127211 */ /* 0x002fc800078810ff */
[----:B------:R-:W-:Y:S02]  /*85d0*/  LEA.HI.X R19, R13, R19, R14, 0x2, P4 ;  /* 0x000000130d137211 */ /* 0x000fe400020f140e */
[----:B------:R-:W3:Y:S04]  /*85e0*/  LDL.128 R12, [R12+0x10] ;  /* 0x000010000c0c7983 */ /* 0x000ee80000100c00 */
[----:B------:R-:W4:Y:S04]  /*85f0*/  LDG.E R16, desc[UR8][R18.64+0x4] ;  /* 0x0000040812107981 */ /* 0x000f28000c1e1900 */
[----:B------:R-:W5:Y:S04]  /*8600*/  LDG.E R27, desc[UR8][R18.64+0x8] ;  /* 0x00000808121b7981 */ /* 0x000f68000c1e1900 */
[----:B------:R-:W3:Y:S04]  /*8610*/  LDG.E R20, desc[UR8][R18.64+0xc] ;  /* 0x00000c0812147981 */ /* 0x000ee8000c1e1900 */
[----:B------:R-:W3:Y:S04]  /*8620*/  LDG.E R29, desc[UR8][R18.64+0x10] ;  /* 0x00001008121d7981 */ /* 0x000ee8000c1e1900 */
[----:B------:R-:W3:Y:S01]  /*8630*/  LDG.E R22, desc[UR8][R18.64+0x1c] ;  /* 0x00001c0812167981 */ /* 0x000ee2000c1e1900 */
[----:B--2---:R-:W-:-:S03]  /*8640*/  FFMA R25, R24, R8, R21 ;  /* 0x0000000818197223 */ /* 0x004fc60000000015 */
[----:B------:R-:W2:Y:S04]  /*8650*/  LDG.E R8, desc[UR8][R18.64+0x14] ;  /* 0x0000140812087981 */ /* 0x000ea8000c1e1900 */
[----:B------:R-:W2:Y:S01]  /*8660*/  LDG.E R21, desc[UR8][R18.64+0x18] ;  /* 0x0000180812157981 */ /* 0x000ea2000c1e1900 */
[----:B----4-:R-:W-:-:S04]  /*8670*/  FFMA R16, R16, R9, R25 ;  /* 0x0000000910107223 */ /* 0x010fc80000000019 */
[----:B-----5:R-:W-:-:S04]  /*8680*/  FFMA R27, R27, R10, R16 ;  /* 0x0000000a1b1b7223 */ /* 0x020fc80000000010 */
[----:B---3--:R-:W-:-:S04]  /*8690*/  FFMA R20, R20, R11, R27 ;  /* 0x0000000b14147223 */ /* 0x008fc8000000001b */
[----:B------:R-:W-:Y:S01]  /*86a0*/  FFMA R29, R29, R12, R20 ;  /* 0x0000000c1d1d7223 */ /* 0x000fe20000000014 */
[----:B------:R-:W-:-:S03]  /*86b0*/  IADD3 R23, PT, PT, R23, 0x8, RZ ;  /* 0x0000000817177810 */ /* 0x000fc60007ffe0ff */
[----:B--2---:R-:W-:-:S04]  /*86c0*/  FFMA R8, R8, R13, R29 ;  /* 0x0000000d08087223 */ /* 0x004fc8000000001d */
[----:B------:R-:W-:-:S04]  /*86d0*/  FFMA R21, R21, R14, R8 ;  /* 0x0000000e15157223 */ /* 0x000fc80000000008 */
[----:B------:R-:W-:-:S07]  /*86e0*/  FFMA R21, R22, R15, R21 ;  /* 0x0000000f16157223 */ /* 0x000fce0000000015 */
.L_x_141:
[----:B------:R-:W-:Y:S05]  /*86f0*/  @!P3 BRA `(.L_x_140) ;  /* 0x0000000000a8b947 */ /* 0x000fea0003800000 */
[----:B------:R-:W-:Y:S01]  /*8700*/  ISETP.NE.AND P3, PT, R4, RZ, PT ;  /* 0x000000ff0400720c */ /* 0x000fe20003f65270 */
[----:B------:R-:W-:-:S12]  /*8710*/  @!P2 BRA `(.L_x_142) ;  /* 0x00000000004ca947 */ /* 0x000fd80003800000 */
[----:B------:R-:W0:Y:S01]  /*8720*/  LDC.64 R14, c[0x0][0x3a0] ;  /* 0x0000e800ff0e7b82 */ /* 0x000e220000000a00 */
[CC--:B------:R-:W-:Y:S02]  /*8730*/  IADD3 R9, PT, PT, R0.reuse, R23.reuse, RZ ;  /* 0x0000001700097210 */ /* 0x0c0fe40007ffe0ff */
[----:B------:R-:W-:Y:S02]  /*8740*/  IADD3 R10, P4, PT, R0, R23, RZ ;  /* 0x00000017000a7210 */ /* 0x000fe40007f9e0ff */
[----:B------:R-:W-:Y:S02]  /*8750*/  LEA R8, R23, R1, 0x2 ;  /* 0x0000000117087211 */ /* 0x000fe400078e10ff */
[----:B------:R-:W-:Y:S01]  /*8760*/  IADD3.X R11, PT, PT, RZ, RZ, RZ, P4, !PT ;  /* 0x000000ffff0b7210 */ /* 0x000fe200027fe4ff */
[----:B------:R-:W1:Y:S01]  /*8770*/  LDC.64 R12, c[0x0][0x3a0] ;  /* 0x0000e800ff0c7b82 */ /* 0x000e620000000a00 */
[----:B0-----:R-:W-:-:S06]  /*8780*/  IMAD.WIDE.U32 R14, R9, 0x4, R14 ;  /* 0x00000004090e7825 */ /* 0x001fcc00078e000e */
[----:B------:R-:W2:Y:S01]  /*8790*/  LDG.E R14, desc[UR8][R14.64] ;  /* 0x000000080e0e7981 */ /* 0x000ea2000c1e1900 */
[----:B-1----:R-:W-:-:S04]  /*87a0*/  LEA R12, P4, R10, R12, 0x2 ;  /* 0x0000000c0a0c7211 */ /* 0x002fc800078810ff */
[----:B------:R-:W-:Y:S02]  /*87b0*/  LEA.HI.X R13, R10, R13, R11, 0x2, P4 ;  /* 0x0000000d0a0d7211 */ /* 0x000fe400020f140b */
[----:B------:R-:W2:Y:S04]  /*87c0*/  LDL.128 R8, [R8] ;  /* 0x0000000008087983 */ /* 0x000ea80000100c00 */
[----:B------:R-:W3:Y:S04]  /*87d0*/  LDG.E R19, desc[UR8][R12.64+0x4] ;  /* 0x000004080c137981 */ /* 0x000ee8000c1e1900 */
[----:B------:R-:W4:Y:S04]  /*87e0*/  LDG.E R18, desc[UR8][R12.64+0x8] ;  /* 0x000008080c127981 */ /* 0x000f28000c1e1900 */
[----:B------:R-:W5:Y:S01]  /*87f0*/  LDG.E R25, desc[UR8][R12.64+0xc] ;  /* 0x00000c080c197981 */ /* 0x000f62000c1e1900 */
[----:B------:R-:W-:Y:S01]  /*8800*/  IADD3 R23, PT, PT, R23, 0x4, RZ ;  /* 0x0000000417177810 */ /* 0x000fe20007ffe0ff */
[----:B--2---:R-:W-:-:S04]  /*8810*/  FFMA R16, R14, R8, R21 ;  /* 0x000000080e107223 */ /* 0x004fc80000000015 */
[----:B---3--:R-:W-:-:S04]  /*8820*/  FFMA R9, R19, R9, R16 ;  /* 0x0000000913097223 */ /* 0x008fc80000000010 */
[----:B----4-:R-:W-:-:S04]  /*8830*/  FFMA R10, R18, R10, R9 ;  /* 0x0000000a120a7223 */ /* 0x010fc80000000009 */
[----:B-----5:R-:W-:-:S07]  /*8840*/  FFMA R21, R25, R11, R10 ;  /* 0x0000000b19157223 */ /* 0x020fce000000000a */
.L_x_142:
[----:B------:R-:W-:Y:S05]  /*8850*/  @!P3 BRA `(.L_x_140) ;  /* 0x000000000050b947 */ /* 0x000fea0003800000 */
[----:B------:R-:W0:Y:S01]  /*8860*/  LDC.64 R10, c[0x0][0x3a0] ;  /* 0x0000e800ff0a7b82 */ /* 0x000e220000000a00 */
[----:B------:R-:W-:Y:S02]  /*8870*/  IADD3 R9, PT, PT, R0, R23, RZ ;  /* 0x0000001700097210 */ /* 0x000fe40007ffe0ff */
[----:B------:R-:W-:-:S03]  /*8880*/  LEA R12, R23, R1, 0x2 ;  /* 0x00000001170c7211 */ /* 0x000fc600078e10ff */
[----:B0-----:R-:W-:Y:S02]  /*8890*/  IMAD.WIDE.U32 R10, R9, 0x4, R10 ;  /* 0x00000004090a7825 */ /* 0x001fe400078e000a */
[----:B------:R-:W2:Y:S04]  /*88a0*/  LDL.64 R8, [R12] ;  /* 0x000000000c087983 */ /* 0x000ea80000100a00 */
[----:B------:R-:W2:Y:S01]  /*88b0*/  LDG.E R10, desc[UR8][R10.64] ;  /* 0x000000080a0a7981 */ /* 0x000ea2000c1e1900 */
[----:B------:R-:W-:Y:S01]  /*88c0*/  ISETP.NE.AND P3, PT, R4, 0x1, PT ;  /* 0x000000010400780c */ /* 0x000fe20003f65270 */
[----:B--2---:R-:W-:-:S12]  /*88d0*/  FFMA R21, R10, R8, R21 ;  /* 0x000000080a157223 */ /* 0x004fd80000000015 */
[----:B------:R-:W-:Y:S05]  /*88e0*/  @!P3 BRA `(.L_x_140) ;  /* 0x00000000002cb947 */ /* 0x000fea0003800000 */
[----:B------:R-:W0:Y:S01]  /*88f0*/  LDC.64 R10, c[0x0][0x3a0] ;  /* 0x0000e800ff0a7b82 */ /* 0x000e220000000a00 */
[----:B------:R-:W-:Y:S01]  /*8900*/  IADD3 R0, P3, PT, R0, R23, RZ ;  /* 0x0000001700007210 */ /* 0x000fe20007f7e0ff */
[----:B------:R-:W2:Y:S03]  /*8910*/  LDL R12, [R12+0x8] ;  /* 0x000008000c0c7983 */ /* 0x000ea60000100800 */
[----:B------:R-:W-:Y:S02]  /*8920*/  IADD3.X R8, PT, PT, RZ, RZ, RZ, P3, !PT ;  /* 0x000000ffff087210 */ /* 0x000fe40001ffe4ff */
[----:B------:R-:W-:Y:S02]  /*8930*/  ISETP.NE.AND P3, PT, R4, 0x2, PT ;  /* 0x000000020400780c */ /* 0x000fe40003f65270 */
[----:B0-----:R-:W-:-:S04]  /*8940*/  LEA R10, P4, R0, R10, 0x2 ;  /* 0x0000000a000a7211 */ /* 0x001fc800078810ff */
[----:B------:R-:W-:-:S05]  /*8950*/  LEA.HI.X R11, R0, R11, R8, 0x2, P4 ;  /* 0x0000000b000b7211 */ /* 0x000fca00020f1408 */
[----:B------:R-:W3:Y:S04]  /*8960*/  LDG.E R0, desc[UR8][R10.64+0x4] ;  /* 0x000004080a007981 */ /* 0x000ee8000c1e1900 */
[----:B------:R-:W2:Y:S01]  /*8970*/  @P3 LDG.E R8, desc[UR8][R10.64+0x8] ;  /* 0x000008080a083981 */ /* 0x000ea2000c1e1900 */
[----:B---3--:R-:W-:-:S04]  /*8980*/  FFMA R21, R0, R9, R21 ;  /* 0x0000000900157223 */ /* 0x008fc80000000015 */
[----:B--2---:R-:W-:-:S07]  /*8990*/  @P3 FFMA R21, R8, R12, R21 ;  /* 0x0000000c08153223 */ /* 0x004fce0000000015 */
.L_x_140:
[----:B------:R-:W0:Y:S08]  /*89a0*/  LDC R0, c[0x0][0x400] ;  /* 0x00010000ff007b82 */ /* 0x000e300000000800 */
[----:B------:R-:W1:Y:S01]  /*89b0*/  LDC.64 R8, c[0x0][0x3b0] ;  /* 0x0000ec00ff087b82 */ /* 0x000e620000000a00 */
[----:B0-----:R-:W-:-:S04]  /*89c0*/  IMAD R11, R3, R0, R17 ;  /* 0x00000000030b7224 */ /* 0x001fc800078e0211 */
[----:B-1----:R-:W-:-:S06]  /*89d0*/  IMAD.WIDE R8, R11, 0x4, R8 ;  /* 0x000000040b087825 */ /* 0x002fcc00078e0208 */
[----:B------:R-:W2:Y:S01]  /*89e0*/  LDG.E R8, desc[UR8][R8.64] ;  /* 0x0000000808087981 */ /* 0x000ea2000c1e1900 */
[C---:B------:R-:W-:Y:S02]  /*89f0*/  LEA R10, R17.reuse, R2, 0x2 ;  /* 0x00000002110a7211 */ /* 0x040fe400078e10ff */
[----:B------:R-:W-:-:S03]  /*8a00*/  IADD3 R17, PT, PT, R17, 0x1, RZ ;  /* 0x0000000111117810 */ /* 0x000fc60007ffe0ff */
[----:B------:R0:W-:Y:S01]  /*8a10*/  STL [R10], R21 ;  /* 0x000000150a007387 */ /* 0x0001e20000100800 */
[----:B--2---:R-:W-:-:S13]  /*8a20*/  FSETP.GTU.AND P3, PT, R8, RZ, PT ;  /* 0x000000ff0800720b */ /* 0x004fda0003f6c000 */
[----:B------:R0:W-:Y:S01]  /*8a30*/  @!P3 STL [R10], RZ ;  /* 0x000000ff0a00b387 */ /* 0x0001e20000100800 */
[----:B------:R-:W-:-:S13]  /*8a40*/  ISETP.NE.AND P3, PT, R17, R0, PT ;  /* 0x000000001100720c */ /* 0x000fda0003f65270 */
[----:B0-----:R-:W-:Y:S05]  /*8a50*/  @!P3 BRA `(.L_x_136) ;  /* 0x0000000000c8b947 */ /* 0x001fea0003800000 */
[----:B------:R-:W-:Y:S05]  /*8a60*/  BRA `(.L_x_143) ;  /* 0xfffffff400d47947 */ /* 0x000fea000383ffff */
.L_x_137:
[C---:B01-3--:R-:W-:Y:S01]  /*8a70*/  IADD3 R4, PT, PT, R0.reuse, -0x1, RZ ;  /* 0xffffffff00047810 */ /* 0x04bfe20007ffe0ff */
[----:B--2-4-:R-:W-:Y:S01]  /*8a80*/  HFMA2 R5, -RZ, RZ, 0, 0 ;  /* 0x00000000ff057431 */ /* 0x014fe200000001ff */
[----:B------:R-:W-:Y:S02]  /*8a90*/  LOP3.LUT R7, R0, 0xf, RZ, 0xc0, !PT ;  /* 0x0000000f00077812 */ /* 0x000fe400078ec0ff */
[----:B------:R-:W-:Y:S02]  /*8aa0*/  ISETP.GE.U32.AND P0, PT, R4, 0xf, PT ;  /* 0x0000000f0400780c */ /* 0x000fe40003f06070 */
[----:B------:R-:W-:-:S11]  /*8ab0*/  ISETP.NE.AND P1, PT, R7, RZ, PT ;  /* 0x000000ff0700720c */ /* 0x000fd60003f25270 */
[----:B------:R-:W-:Y:S05]  /*8ac0*/  @!P0 BRA `(.L_x_144) ;  /* 0x0000000000288947 */ /* 0x000fea0003800000 */
[----:B------:R-:W-:Y:S02]  /*8ad0*/  LOP3.LUT R5, R0, 0x7ffffff0, RZ, 0xc0, !PT ;  /* 0x7ffffff000057812 */ /* 0x000fe400078ec0ff */
[----:B------:R-:W-:-:S07]  /*8ae0*/  MOV R4, RZ ;  /* 0x000000ff00047202 */ /* 0x000fce0000000f00 */
.L_x_145:
[C---:B0-----:R-:W-:Y:S02]  /*8af0*/  LEA R6, R4.reuse, R2, 0x2 ;  /* 0x0000000204067211 */ /* 0x041fe400078e10ff */
[----:B------:R-:W-:-:S03]  /*8b00*/  IADD3 R4, PT, PT, R4, 0x10, RZ ;  /* 0x0000001004047810 */ /* 0x000fc60007ffe0ff */
[----:B------:R0:W-:Y:S01]  /*8b10*/  STL.128 [R6], RZ ;  /* 0x000000ff06007387 */ /* 0x0001e20000100c00 */
[----:B------:R-:W-:-:S03]  /*8b20*/  ISETP.NE.AND P0, PT, R4, R5, PT ;  /* 0x000000050400720c */ /* 0x000fc60003f05270 */
[----:B------:R0:W-:Y:S04]  /*8b30*/  STL.128 [R6+0x10], RZ ;  /* 0x000010ff06007387 */ /* 0x0001e80000100c00 */
[----:B------:R0:W-:Y:S04]  /*8b40*/  STL.128 [R6+0x20], RZ ;  /* 0x000020ff06007387 */ /* 0x0001e80000100c00 */
[----:B------:R0:W-:Y:S02]  /*8b50*/  STL.128 [R6+0x30], RZ ;  /* 0x000030ff06007387 */ /* 0x0001e40000100c00 */
[----:B------:R-:W-:Y:S05]  /*8b60*/  @P0 BRA `(.L_x_145) ;  /* 0xfffffffc00e00947 */ /* 0x000fea000383ffff */
.L_x_144:
[----:B------:R-:W-:Y:S05]  /*8b70*/  @!P1 BRA `(.L_x_136) ;  /* 0x0000000000809947 */ /* 0x000fea0003800000 */
[----:B------:R-:W-:Y:S02]  /*8b80*/  ISETP.GE.U32.AND P0, PT, R7, 0x8, PT ;  /* 0x000000080700780c */ /* 0x000fe40003f06070 */
[----:B0-----:R-:W-:-:S04]  /*8b90*/  LOP3.LUT R6, R0, 0x7, RZ, 0xc0, !PT ;  /* 0x0000000700067812 */ /* 0x001fc800078ec0ff */
[----:B------:R-:W-:-:S07]  /*8ba0*/  ISETP.NE.AND P1, PT, R6, RZ, PT ;  /* 0x000000ff0600720c */ /* 0x000fce0003f25270 */
[----:B------:R-:W-:Y:S06]  /*8bb0*/  @!P0 BRA `(.L_x_146) ;  /* 0x0000000000288947 */ /* 0x000fec0003800000 */
[C---:B------:R-:W-:Y:S02]  /*8bc0*/  LEA R4, R5.reuse, R2, 0x2 ;  /* 0x0000000205047211 */ /* 0x040fe400078e10ff */
[----:B------:R-:W-:-:S03]  /*8bd0*/  IADD3 R5, PT, PT, R5, 0x8, RZ ;  /* 0x0000000805057810 */ /* 0x000fc60007ffe0ff */
[----:B------:R0:W-:Y:S04]  /*8be0*/  STL [R4], RZ ;  /* 0x000000ff04007387 */ /* 0x0001e80000100800 */
[----:B------:R0:W-:Y:S04]  /*8bf0*/  STL [R4+0x4], RZ ;  /* 0x000004ff04007387 */ /* 0x0001e80000100800 */
[----:B------:R0:W-:Y:S04]  /*8c00*/  STL [R4+0x8], RZ ;  /* 0x000008ff04007387 */ /* 0x0001e80000100800 */
[----:B------:R0:W-:Y:S04]  /*8c10*/  STL [R4+0xc], RZ ;  /* 0x00000cff04007387 */ /* 0x0001e80000100800 */
[----:B------:R0:W-:Y:S04]  /*8c20*/  STL [R4+0x10], RZ ;  /* 0x000010ff04007387 */ /* 0x0001e80000100800 */
[----:B------:R0:W-:Y:S04]  /*8c30*/  STL [R4+0x14], RZ ;  /* 0x000014ff04007387 */ /* 0x0001e80000100800 */
[----:B------:R0:W-:Y:S04]  /*8c40*/  STL [R4+0x18], RZ ;  /* 0x000018ff04007387 */ /* 0x0001e80000100800 */
[----:B------:R0:W-:Y:S02]  /*8c50*/  STL [R4+0x1c], RZ ;  /* 0x00001cff04007387 */ /* 0x0001e40000100800 */
.L_x_146:
[----:B------:R-:W-:Y:S05]  /*8c60*/  @!P1 BRA `(.L_x_136) ;  /* 0x0000000000449947 */ /* 0x000fea0003800000 */
[----:B------:R-:W-:Y:S02]  /*8c70*/  ISETP.GE.U32.AND P0, PT, R6, 0x4, PT ;  /* 0x000000040600780c */ /* 0x000fe40003f06070 */
[----:B------:R-:W-:-:S04]  /*8c80*/  LOP3.LUT R6, R0, 0x3, RZ, 0xc0, !PT ;  /* 0x0000000300067812 */ /* 0x000fc800078ec0ff */
[----:B------:R-:W-:-:S07]  /*8c90*/  ISETP.NE.AND P1, PT, R6, RZ, PT ;  /* 0x000000ff0600720c */ /* 0x000fce0003f25270 */
[C---:B0-----:R-:W-:Y:S02]  /*8ca0*/  @P0 LEA R4, R5.reuse, R2, 0x2 ;  /* 0x0000000205040211 */ /* 0x041fe400078e10ff */
[----:B------:R-:W-:-:S03]  /*8cb0*/  @P0 IADD3 R5, PT, PT, R5, 0x4, RZ ;  /* 0x0000000405050810 */ /* 0x000fc60007ffe0ff */
[----:B------:R0:W-:Y:S04]  /*8cc0*/  @P0 STL [R4], RZ ;  /* 0x000000ff04000387 */ /* 0x0001e80000100800 */
[----:B------:R0:W-:Y:S04]  /*8cd0*/  @P0 STL [R4+0x4], RZ ;  /* 0x000004ff04000387 */ /* 0x0001e80000100800 */
[----:B------:R0:W-:Y:S04]  /*8ce0*/  @P0 STL [R4+0x8], RZ ;  /* 0x000008ff04000387 */ /* 0x0001e80000100800 */
[----:B------:R0:W-:Y:S01]  /*8cf0*/  @P0 STL [R4+0xc], RZ ;  /* 0x00000cff04000387 */ /* 0x0001e20000100800 */
[----:B------:R-:W-:Y:S05]  /*8d00*/  @!P1 BRA `(.L_x_136) ;  /* 0x00000000001c9947 */ /* 0x000fea0003800000 */
[----:B------:R-:W-:-:S05]  /*8d10*/  UMOV UR4, URZ ;  /* 0x000000ff00047c82 */ /* 0x000fca0008000000 */
.L_x_147:
[C---:B0-----:R-:W-:Y:S01]  /*8d20*/  LEA R4, R5.reuse, R2, 0x2 ;  /* 0x0000000205047211 */ /* 0x041fe200078e10ff */
[----:B------:R-:W-:Y:S01]  /*8d30*/  UIADD3 UR4, UPT, UPT, UR4, 0x1, URZ ;  /* 0x0000000104047890 */ /* 0x000fe2000fffe0ff */
[----:B------:R-:W-:-:S03]  /*8d40*/  IADD3 R5, PT, PT, R5, 0x1, RZ ;  /* 0x0000000105057810 */ /* 0x000fc60007ffe0ff */
[----:B------:R0:W-:Y:S02]  /*8d50*/  STL [R4], RZ ;  /* 0x000000ff04007387 */ /* 0x0001e40000100800 */
[----:B------:R-:W-:-:S13]  /*8d60*/  ISETP.NE.AND P0, PT, R6, UR4, PT ;  /* 0x0000000406007c0c */ /* 0x000fda000bf05270 */
[----:B0-----:R-:W-:Y:S05]  /*8d70*/  @P0 BRA `(.L_x_147) ;  /* 0xfffffffc00e80947 */ /* 0x001fea000383ffff */
.L_x_136:
[----:B------:R-:W5:Y:S02]  /*8d80*/  LDCU UR6, c[0x0][0x3fc] ;  /* 0x00007f80ff0677ac */ /* 0x000f640008000800 */
[----:B-----5:R-:W-:-:S09]  /*8d90*/  UISETP.GE.AND UP0, UPT, UR6, 0x1, UPT ;  /* 0x000000010600788c */ /* 0x020fd2000bf06270 */
[----:B------:R-:W-:Y:S05]  /*8da0*/  BRA.U !UP0, `(.L_x_148) ;  /* 0x0000000908e47547 */ /* 0x000fea000b800000 */
[----:B------:R-:W-:-:S13]  /*8db0*/  ISETP.GE.AND P0, PT, R0, 0x1, PT ;  /* 0x000000010000780c */ /* 0x000fda0003f06270 */
[----:B------:R-:W-:Y:S05]  /*8dc0*/  @!P0 BRA `(.L_x_149) ;  /* 0x0000001000448947 */ /* 0x000fea0003800000 */
[C---:B01-3--:R-:W-:Y:S01]  /*8dd0*/  IADD3 R4, PT, PT, R0.reuse, -0x1, RZ ;  /* 0xffffffff00047810 */ /* 0x04bfe20007ffe0ff */
[----:B------:R-:W-:Y:S01]  /*8de0*/  UMOV UR4, URZ ;  /* 0x000000ff00047c82 */ /* 0x000fe20008000000 */
[----:B--2-4-:R-:W-:Y:S02]  /*8df0*/  LOP3.LUT R5, R0, 0x7, RZ, 0xc0, !PT ;  /* 0x0000000700057812 */ /* 0x014fe400078ec0ff */
[----:B------:R-:W-:Y:S02]  /*8e00*/  ISETP.GE.U32.AND P0, PT, R4, 0xf, PT ;  /* 0x0000000f0400780c */ /* 0x000fe40003f06070 */
[----:B------:R-:W-:-:S11]  /*8e10*/  LOP3.LUT R4, R0, 0xf, RZ, 0xc0, !PT ;  /* 0x0000000f00047812 */ /* 0x000fd600078ec0ff */
.L_x_155:
[----:B0-----:R-:W0:Y:S01]  /*8e20*/  LDC R0, c[0x0][0x400] ;  /* 0x00010000ff007b82 */ /* 0x001e220000000800 */
[----:B---3--:R-:W-:Y:S02]  /*8e30*/  HFMA2 R7, -RZ, RZ, 0, 0 ;  /* 0x00000000ff077431 */ /* 0x008fe400000001ff */
[----:B0-----:R-:W-:Y:S01]  /*8e40*/  IMAD R6, R0, UR4, RZ ;  /* 0x0000000400067c24 */ /* 0x001fe2000f8e02ff */
[----:B-12-4-:R-:W-:Y:S06]  /*8e50*/  @!P0 BRA `(.L_x_150) ;  /* 0x00000004001c8947 */ /* 0x016fec0003800000 */
[----:B------:R-:W0:Y:S01]  /*8e60*/  LDC.64 R8, c[0x0][0x3e0] ;  /* 0x0000f800ff087b82 */ /* 0x000e220000000a00 */
[----:B------:R-:W-:Y:S02]  /*8e70*/  LOP3.LUT R7, R0, 0x7ffffff0, RZ, 0xc0, !PT ;  /* 0x7ffffff000077812 */ /* 0x000fe400078ec0ff */
[----:B------:R-:W-:Y:S02]  /*8e80*/  IADD3 R16, PT, PT, R1, 0x50, RZ ;  /* 0x0000005001107810 */ /* 0x000fe40007ffe0ff */
[----:B------:R-:W-:-:S03]  /*8e90*/  IADD3 R17, PT, PT, -R7, RZ, RZ ;  /* 0x000000ff07117210 */ /* 0x000fc60007ffe1ff */
[----:B------:R-:W1:Y:S08]  /*8ea0*/  LDC R10, c[0x0][0x3fc] ;  /* 0x0000ff00ff0a7b82 */ /* 0x000e700000000800 */
[----:B------:R-:W2:Y:S01]  /*8eb0*/  LDC.64 R12, c[0x0][0x380] ;  /* 0x0000e000ff0c7b82 */ /* 0x000ea20000000a00 */
[----:B0-----:R-:W-:-:S03]  /*8ec0*/  IMAD.WIDE.U32 R8, R6, 0x4, R8 ;  /* 0x0000000406087825 */ /* 0x001fc600078e0008 */
[----:B------:R-:W-:Y:S01]  /*8ed0*/  IADD3 R18, P1, PT, R8, 0x20, RZ ;  /* 0x0000002008127810 */ /* 0x000fe20007f3e0ff */
[----:B-1----:R-:W-:-:S03]  /*8ee0*/  IMAD R11, R3, R10, UR4 ;  /* 0x00000004030b7e24 */ /* 0x002fc6000f8e020a */
[----:B------:R-:W-:Y:S01]  /*8ef0*/  IADD3.X R23, PT, PT, RZ, R9, RZ, P1, !PT ;  /* 0x00000009ff177210 */ /* 0x000fe20000ffe4ff */
[----:B--2---:R-:W-:-:S08]  /*8f00*/  IMAD.WIDE R12, R11, 0x4, R12 ;  /* 0x000000040b0c7825 */ /* 0x004fd000078e020c */
.L_x_151:
[----:B----4-:R-:W2:Y:S04]  /*8f10*/  LDG.E R15, desc[UR8][R12.64] ;  /* 0x000000080c0f7981 */ /* 0x010ea8000c1e1900 */
[----:B------:R-:W2:Y:S01]  /*8f20*/  LDL.128 R8, [R16+-0x20] ;  /* 0xffffe00010087983 */ /* 0x000ea20000100c00 */
[----:B------:R-:W-:Y:S01]  /*8f30*/  MOV R14, R18 ;  /* 0x00000012000e7202 */ /* 0x000fe20000000f00 */
[----:B--2---:R-:W-:Y:S01]  /*8f40*/  FMUL R19, R15, R8 ;  /* 0x000000080f137220 */ /* 0x004fe20000400000 */
[----:B------:R-:W-:-:S05]  /*8f50*/  MOV R15, R23 ;  /* 0x00000017000f7202 */ /* 0x000fca0000000f00 */
        /* <DEDUP_REMOVED lines=9> */
[----:B------:R-:W3:Y:S04]  /*8ff0*/  LDL.128 R8, [R16+-0x10] ;  /* 0xfffff00010087983 */ /* 0x000ee80000100c00 */
        /* <DEDUP_REMOVED lines=12> */
[----:B------:R-:W3:Y:S04]  /*90c0*/  LDL.128 R8, [R16] ;  /* 0x0000000010087983 */ /* 0x000ee80000100c00 */
        /* <DEDUP_REMOVED lines=25> */
[----:B------:R-:W-:Y:S02]  /*9260*/  ISETP.NE.AND P1, PT, R17, RZ, PT ;  /* 0x000000ff1100720c */ /* 0x000fe40003f25270 */
[----:B------:R-:W-:Y:S02]  /*9270*/  IADD3 R18, P2, PT, R14, 0x40, RZ ;  /* 0x000000400e127810 */ /* 0x000fe40007f5e0ff */
[----:B------:R-:W-:Y:S02]  /*9280*/  IADD3 R16, PT, PT, R16, 0x40, RZ ;  /* 0x0000004010107810 */ /* 0x000fe40007ffe0ff */
[----:B--2---:R-:W-:Y:S01]  /*9290*/  IADD3.X R23, PT, PT, RZ, R15, RZ, P2, !PT ;  /* 0x0000000fff177210 */ /* 0x004fe200017fe4ff */
[----:B---3--:R-:W-:-:S05]  /*92a0*/  FMUL R11, R8, R11 ;  /* 0x0000000b080b7220 */ /* 0x008fca0000400000 */
[----:B------:R4:W-:Y:S01]  /*92b0*/  REDG.E.ADD.F32.FTZ.RN.STRONG.GPU desc[UR8][R14.64+0x1c], R11 ;  /* 0x00001c0b0e0079a6 */ /* 0x0009e2000c12f308 */
[----:B------:R-:W-:Y:S05]  /*92c0*/  @P1 BRA `(.L_x_151) ;  /* 0xfffffffc00101947 */ /* 0x000fea000383ffff */
.L_x_150:
[----:B------:R-:W-:-:S13]  /*92d0*/  ISETP.NE.AND P1, PT, R4, RZ, PT ;  /* 0x000000ff0400720c */ /* 0x000fda0003f25270 */
[----:B------:R-:W-:Y:S05]  /*92e0*/  @!P1 BRA `(.L_x_152) ;  /* 0x0000000400849947 */ /* 0x000fea0003800000 */
[----:B------:R-:W0:Y:S01]  /*92f0*/  LDC R8, c[0x0][0x3fc] ;  /* 0x0000ff00ff087b82 */ /* 0x000e220000000800 */
[----:B----4-:R-:W-:Y:S02]  /*9300*/  IADD3 R9, PT, PT, R4, -0x1, RZ ;  /* 0xffffffff04097810 */ /* 0x010fe40007ffe0ff */
[----:B------:R-:W-:Y:S02]  /*9310*/  ISETP.NE.AND P2, PT, R5, RZ, PT ;  /* 0x000000ff0500720c */ /* 0x000fe40003f45270 */
[----:B------:R-:W-:-:S03]  /*9320*/  ISETP.GE.U32.AND P1, PT, R9, 0x7, PT ;  /* 0x000000070900780c */ /* 0x000fc60003f26070 */
[----:B------:R-:W1:Y:S01]  /*9330*/  LDC.64 R12, c[0x0][0x380] ;  /* 0x0000e000ff0c7b82 */ /* 0x000e620000000a00 */
[----:B0-----:R-:W-:-:S04]  /*9340*/  IMAD R9, R3, R8, UR4 ;  /* 0x0000000403097e24 */ /* 0x001fc8000f8e0208 */
[----:B-1----:R-:W-:-:S05]  /*9350*/  IMAD.WIDE R12, R9, 0x4, R12 ;  /* 0x00000004090c7825 */ /* 0x002fca00078e020c */
[----:B------:R-:W-:Y:S05]  /*9360*/  @!P1 BRA `(.L_x_153) ;  /* 0x0000000000909947 */ /* 0x000fea0003800000 */
[----:B------:R-:W-:Y:S01]  /*9370*/  LEA R16, R7, R2, 0x2 ;  /* 0x0000000207107211 */ /* 0x000fe200078e10ff */
[----:B------:R-:W2:Y:S01]  /*9380*/  LDG.E R17, desc[UR8][R12.64] ;  /* 0x000000080c117981 */ /* 0x000ea2000c1e1900 */
[----:B------:R-:W0:Y:S03]  /*9390*/  LDC.64 R18, c[0x0][0x3e0] ;  /* 0x0000f800ff127b82 */ /* 0x000e260000000a00 */
[----:B------:R-:W2:Y:S01]  /*93a0*/  LDL.128 R8, [R16] ;  /* 0x0000000010087983 */ /* 0x000ea20000100c00 */
[----:B------:R-:W-:-:S05]  /*93b0*/  IADD3 R15, PT, PT, R6, R7, RZ ;  /* 0x00000007060f7210 */ /* 0x000fca0007ffe0ff */
[----:B0-----:R-:W-:Y:S02]  /*93c0*/  IMAD.WIDE.U32 R18, R15, 0x4, R18 ;  /* 0x000000040f127825 */ /* 0x001fe400078e0012 */
[----:B------:R-:W0:Y:S02]  /*93d0*/  LDC.64 R14, c[0x0][0x3e0] ;  /* 0x0000f800ff0e7b82 */ /* 0x000e240000000a00 */
[----:B--2---:R-:W-:-:S05]  /*93e0*/  FMUL R17, R17, R8 ;  /* 0x0000000811117220 */ /* 0x004fca0000400000 */
[----:B------:R1:W-:Y:S04]  /*93f0*/  REDG.E.ADD.F32.FTZ.RN.STRONG.GPU desc[UR8][R18.64], R17 ;  /* 0x00000011120079a6 */ /* 0x0003e8000c12f308 */
[----:B------:R-:W2:Y:S01]  /*9400*/  LDG.E R8, desc[UR8][R12.64] ;  /* 0x000000080c087981 */ /* 0x000ea2000c1e1900 */
[----:B------:R-:W-:-:S04]  /*9410*/  IADD3 R20, P1, PT, R6, R7, RZ ;  /* 0x0000000706147210 */ /* 0x000fc80007f3e0ff */
[----:B------:R-:W-:Y:S02]  /*9420*/  IADD3.X R21, PT, PT, RZ, RZ, RZ, P1, !PT ;  /* 0x000000ffff157210 */ /* 0x000fe40000ffe4ff */
[----:B0-----:R-:W-:-:S04]  /*9430*/  LEA R14, P1, R20, R14, 0x2 ;  /* 0x0000000e140e7211 */ /* 0x001fc800078210ff */
[----:B------:R-:W-:Y:S01]  /*9440*/  LEA.HI.X R15, R20, R15, R21, 0x2, P1 ;  /* 0x0000000f140f7211 */ /* 0x000fe200008f1415 */
[----:B--2---:R-:W-:-:S05]  /*9450*/  FMUL R21, R8, R9 ;  /* 0x0000000908157220 */ /* 0x004fca0000400000 */
[----:B------:R0:W-:Y:S04]  /*9460*/  REDG.E.ADD.F32.FTZ.RN.STRONG.GPU desc[UR8][R14.64+0x4], R21 ;  /* 0x000004150e0079a6 */ /* 0x0001e8000c12f308 */
[----:B------:R-:W2:Y:S02]  /*9470*/  LDG.E R9, desc[UR8][R12.64] ;  /* 0x000000080c097981 */ /* 0x000ea4000c1e1900 */
[----:B--2---:R-:W-:-:S05]  /*9480*/  FMUL R23, R9, R10 ;  /* 0x0000000a09177220 */ /* 0x004fca0000400000 */
[----:B------:R2:W-:Y:S04]  /*9490*/  REDG.E.ADD.F32.FTZ.RN.STRONG.GPU desc[UR8][R14.64+0x8], R23 ;  /* 0x000008170e0079a6 */ /* 0x0005e8000c12f308 */
[----:B------:R-:W1:Y:S02]  /*94a0*/  LDG.E R8, desc[UR8][R12.64] ;  /* 0x000000080c087981 */ /* 0x000e64000c1e1900 */
[----:B-1----:R-:W-:Y:S02]  /*94b0*/  FMUL R17, R8, R11 ;  /* 0x0000000b08117220 */ /* 0x002fe40000400000 */
        /* <DEDUP_REMOVED lines=8> */
[----:B0-----:R-:W3:Y:S02]  /*9540*/  LDG.E R21, desc[UR8][R12.64] ;  /* 0x000000080c157981 */ /* 0x001ee4000c1e1900 */
[----:B---3--:R-:W-:-:S05]  /*9550*/  FMUL R21, R21, R10 ;  /* 0x0000000a15157220 */ /* 0x008fca0000400000 */
[----:B------:R2:W-:Y:S04]  /*9560*/  REDG.E.ADD.F32.FTZ.RN.STRONG.GPU desc[UR8][R14.64+0x18], R21 ;  /* 0x000018150e0079a6 */ /* 0x0005e8000c12f308 */
[----:B------:R-:W3:Y:S02]  /*9570*/  LDG.E R8, desc[UR8][R12.64] ;  /* 0x000000080c087981 */ /* 0x000ee4000c1e1900 */
[----:B---3--:R-:W-:-:S05]  /*9580*/  FMUL R11, R8, R11 ;  /* 0x0000000b080b7220 */ /* 0x008fca0000400000 */
[----:B------:R2:W-:Y:S01]  /*9590*/  REDG.E.ADD.F32.FTZ.RN.STRONG.GPU desc[UR8][R14.64+0x1c], R11 ;  /* 0x00001c0b0e0079a6 */ /* 0x0005e2000c12f308 */
[----:B------:R-:W-:-:S07]  /*95a0*/  IADD3 R7, PT, PT, R7, 0x8, RZ ;  /* 0x0000000807077810 */ /* 0x000fce0007ffe0ff */
.L_x_153:
[----:B------:R-:W-:Y:S05]  /*95b0*/  @!P2 BRA `(.L_x_152) ;  /* 0x0000000000d0a947 */ /* 0x000fea0003800000 */
[----:B------:R-:W-:Y:S02]  /*95c0*/  IADD3 R8, PT, PT, R5, -0x1, RZ ;  /* 0xffffffff05087810 */ /* 0x000fe40007ffe0ff */
[----:B------:R-:W-:Y:S02]  /*95d0*/  LOP3.LUT P1, R16, R0, 0x3, RZ, 0xc0, !PT ;  /* 0x0000000300107812 */ /* 0x000fe4000782c0ff */
[----:B------:R-:W-:-:S13]  /*95e0*/  ISETP.GE.U32.AND P2, PT, R8, 0x3, PT ;  /* 0x000000030800780c */ /* 0x000fda0003f46070 */
[----:B------:R-:W-:Y:S05]  /*95f0*/  @!P2 BRA `(.L_x_154) ;  /* 0x00000000005ca947 */ /* 0x000fea0003800000 */
[----:B--2---:R-:W-:Y:S01]  /*9600*/  LEA R9, R7, R2, 0x2 ;  /* 0x0000000207097211 */ /* 0x004fe200078e10ff */
[----:B------:R-:W2:Y:S01]  /*9610*/  LDG.E R17, desc[UR8][R12.64] ;  /* 0x000000080c117981 */ /* 0x000ea2000c1e1900 */
[----:B------:R-:W0:Y:S04]  /*9620*/  LDC.64 R14, c[0x0][0x3e0] ;  /* 0x0000f800ff0e7b82 */ /* 0x000e280000000a00 */
        /* <DEDUP_REMOVED lines=20> */
.L_x_154:
[----:B------:R-:W-:Y:S05]  /*9770*/  @!P1 BRA `(.L_x_152) ;  /* 0x0000000000609947 */ /* 0x000fea0003800000 */
[----:B-12---:R-:W-:Y:S01]  /*9780*/  LEA R14, R7, R2, 0x2 ;  /* 0x00000002070e7211 */ /* 0x006fe200078e10ff */
[----:B------:R-:W2:Y:S01]  /*9790*/  LDG.E R17, desc[UR8][R12.64] ;  /* 0x000000080c117981 */ /* 0x000ea2000c1e1900 */
[----:B------:R-:W0:Y:S03]  /*97a0*/  LDC.64 R10, c[0x0][0x3e0] ;  /* 0x0000f800ff0a7b82 */ /* 0x000e260000000a00 */
[----:B------:R-:W2:Y:S01]  /*97b0*/  LDL.64 R8, [R14] ;  /* 0x000000000e087983 */ /* 0x000ea20000100a00 */
[----:B------:R-:W-:Y:S02]  /*97c0*/  ISETP.NE.AND P1, PT, R16, 0x1, PT ;  /* 0x000000011000780c */ /* 0x000fe40003f25270 */
[----:B------:R-:W-:-:S05]  /*97d0*/  IADD3 R15, PT, PT, R6, R7, RZ ;  /* 0x00000007060f7210 */ /* 0x000fca0007ffe0ff */
[----:B0-----:R-:W-:-:S04]  /*97e0*/  IMAD.WIDE.U32 R10, R15, 0x4, R10 ;  /* 0x000000040f0a7825 */ /* 0x001fc800078e000a */
[----:B--2---:R-:W-:-:S05]  /*97f0*/  FMUL R17, R17, R8 ;  /* 0x0000000811117220 */ /* 0x004fca0000400000 */
[----:B------:R0:W-:Y:S01]  /*9800*/  REDG.E.ADD.F32.FTZ.RN.STRONG.GPU desc[UR8][R10.64], R17 ;  /* 0x000000110a0079a6 */ /* 0x0001e2000c12f308 */
[----:B------:R-:W-:Y:S05]  /*9810*/  @!P1 BRA `(.L_x_152) ;  /* 0x0000000000389947 */ /* 0x000fea0003800000 */
[----:B------:R-:W2:Y:S01]  /*9820*/  LDG.E R8, desc[UR8][R12.64] ;  /* 0x000000080c087981 */ /* 0x000ea2000c1e1900 */
[----:B0-----:R-:W0:Y:S01]  /*9830*/  LDC.64 R10, c[0x0][0x3e0] ;  /* 0x0000f800ff0a7b82 */ /* 0x001e220000000a00 */
[----:B------:R-:W-:-:S04]  /*9840*/  IADD3 R7, P1, PT, R6, R7, RZ ;  /* 0x0000000706077210 */ /* 0x000fc80007f3e0ff */
[----:B------:R-:W-:Y:S02]  /*9850*/  IADD3.X R18, PT, PT, RZ, RZ, RZ, P1, !PT ;  /* 0x000000ffff127210 */ /* 0x000fe40000ffe4ff */
[----:B0-----:R-:W-:-:S04]  /*9860*/  LEA R6, P1, R7, R10, 0x2 ;  /* 0x0000000a07067211 */ /* 0x001fc800078210ff */
[----:B------:R-:W-:Y:S02]  /*9870*/  LEA.HI.X R7, R7, R11, R18, 0x2, P1 ;  /* 0x0000000b07077211 */ /* 0x000fe400008f1412 */
[----:B------:R-:W-:Y:S01]  /*9880*/  ISETP.NE.AND P1, PT, R16, 0x2, PT ;  /* 0x000000021000780c */ /* 0x000fe20003f25270 */
[----:B--2---:R-:W-:-:S05]  /*9890*/  FMUL R9, R8, R9 ;  /* 0x0000000908097220 */ /* 0x004fca0000400000 */
[----:B------:R3:W-:Y:S07]  /*98a0*/  REDG.E.ADD.F32.FTZ.RN.STRONG.GPU desc[UR8][R6.64+0x4], R9 ;  /* 0x00000409060079a6 */ /* 0x0007ee000c12f308 */
[----:B------:R-:W-:Y:S05]  /*98b0*/  @!P1 BRA `(.L_x_152) ;  /* 0x0000000000109947 */ /* 0x000fea0003800000 */
[----:B------:R-:W2:Y:S04]  /*98c0*/  LDG.E R12, desc[UR8][R12.64] ;  /* 0x000000080c0c7981 */ /* 0x000ea8000c1e1900 */
[----:B---3--:R-:W2:Y:S02]  /*98d0*/  LDL R9, [R14+0x8] ;  /* 0x000008000e097983 */ /* 0x008ea40000100800 */
[----:B--2---:R-:W-:-:S05]  /*98e0*/  FMUL R9, R12, R9 ;  /* 0x000000090c097220 */ /* 0x004fca0000400000 */
[----:B------:R0:W-:Y:S02]  /*98f0*/  REDG.E.ADD.F32.FTZ.RN.STRONG.GPU desc[UR8][R6.64+0x8], R9 ;  /* 0x00000809060079a6 */ /* 0x0001e4000c12f308 */
.L_x_152:
[----:B------:R-:W5:Y:S01]  /*9900*/  LDCU UR6, c[0x0][0x3fc] ;  /* 0x00007f80ff0677ac */ /* 0x000f620008000800 */
[----:B------:R-:W-:-:S04]  /*9910*/  UIADD3 UR4, UPT, UPT, UR4, 0x1, URZ ;  /* 0x0000000104047890 */ /* 0x000fc8000fffe0ff */
[----:B-----5:R-:W-:-:S09]  /*9920*/  UISETP.NE.AND UP0, UPT, UR4, UR6, UPT ;  /* 0x000000060400728c */ /* 0x020fd2000bf05270 */
[----:B------:R-:W-:Y:S05]  /*9930*/  BRA.U UP0, `(.L_x_155) ;  /* 0xfffffff500387547 */ /* 0x000fea000b83ffff */
.L_x_148:
[----:B------:R-:W-:-:S13]  /*9940*/  ISETP.GE.AND P0, PT, R0, 0x1, PT ;  /* 0x000000010000780c */ /* 0x000fda0003f06270 */
[----:B------:R-:W-:Y:S05]  /*9950*/  @!P0 BRA `(.L_x_149) ;  /* 0x0000000400608947 */ /* 0x000fea0003800000 */
[C---:B01-3--:R-:W-:Y:S01]  /*9960*/  IADD3 R4, PT, PT, R0.reuse, -0x1, RZ ;  /* 0xffffffff00047810 */ /* 0x04bfe20007ffe0ff */
[----:B------:R-:W-:Y:S01]  /*9970*/  HFMA2 R20, -RZ, RZ, 0, 0 ;  /* 0x00000000ff147431 */ /* 0x000fe200000001ff */
[----:B------:R-:W-:Y:S02]  /*9980*/  LOP3.LUT R27, R0, 0xf, RZ, 0xc0, !PT ;  /* 0x0000000f001b7812 */ /* 0x000fe400078ec0ff */
[----:B------:R-:W-:Y:S02]  /*9990*/  ISETP.GE.U32.AND P1, PT, R4, 0xf, PT ;  /* 0x0000000f0400780c */ /* 0x000fe40003f26070 */
[----:B------:R-:W-:-:S11]  /*99a0*/  ISETP.NE.AND P3, PT, R27, RZ, PT ;  /* 0x000000ff1b00720c */ /* 0x000fd60003f65270 */
[----:B------:R-:W-:Y:S05]  /*99b0*/  @!P1 BRA `(.L_x_156) ;  /* 0x0000000000909947 */ /* 0x000fea0003800000 */
[----:B------:R-:W0:Y:S01]  /*99c0*/  LDCU.64 UR4, c[0x0][0x3e8] ;  /* 0x00007d00ff0477ac */ /* 0x000e220008000a00 */
[----:B------:R-:W-:Y:S02]  /*99d0*/  LOP3.LUT R20, R0, 0x7ffffff0, RZ, 0xc0, !PT ;  /* 0x7ffffff000147812 */ /* 0x000fe400078ec0ff */
[----:B------:R-:W-:Y:S02]  /*99e0*/  IADD3 R26, PT, PT, R1, 0x50, RZ ;  /* 0x00000050011a7810 */ /* 0x000fe40007ffe0ff */
[----:B--2-4-:R-:W-:Y:S01]  /*99f0*/  IADD3 R21, PT, PT, -R20, RZ, RZ ;  /* 0x000000ff14157210 */ /* 0x014fe20007ffe1ff */
[----:B0-----:R-:W-:-:S04]  /*9a00*/  UIADD3 UR4, UP0, UPT, UR4, 0x20, URZ ;  /* 0x0000002004047890 */ /* 0x001fc8000ff1e0ff */
[----:B------:R-:W-:Y:S02]  /*9a10*/  UIADD3.X UR5, UPT, UPT, URZ, UR5, URZ, UP0, !UPT ;  /* 0x00000005ff057290 */ /* 0x000fe400087fe4ff */
[----:B------:R-:W-:-:S04]  /*9a20*/  MOV R24, UR4 ;  /* 0x0000000400187c02 */ /* 0x000fc80008000f00 */
[----:B------:R-:W-:-:S07]  /*9a30*/  MOV R25, UR5 ;  /* 0x0000000500197c02 */ /* 0x000fce0008000f00 */
.L_x_157:
[----:B0-----:R-:W2:Y:S04]  /*9a40*/  LDL.128 R4, [R26+-0x20] ;  /* 0xffffe0001a047983 */ /* 0x001ea80000100c00 */
[----:B------:R-:W3:Y:S04]  /*9a50*/  LDL.128 R8, [R26+-0x10] ;  /* 0xfffff0001a087983 */ /* 0x000ee80000100c00 */
[----:B------:R-:W4:Y:S04]  /*9a60*/  LDL.128 R12, [R26] ;  /* 0x000000001a0c7983 */ /* 0x000f280000100c00 */
[----:B------:R0:W5:Y:S01]  /*9a70*/  LDL.128 R16, [R26+0x10] ;  /* 0x000010001a107983 */ /* 0x0001620000100c00 */
[----:B------:R-:W-:-:S02]  /*9a80*/  MOV R22, R24 ;  /* 0x0000001800167202 */ /* 0x000fc40000000f00 */
[----:B------:R-:W-:Y:S02]  /*9a90*/  MOV R23, R25 ;  /* 0x0000001900177202 */ /* 0x000fe40000000f00 */
[----:B------:R-:W-:-:S04]  /*9aa0*/  IADD3 R21, PT, PT, R21, 0x10, RZ ;  /* 0x0000001015157810 */ /* 0x000fc80007ffe0ff */
[----:B------:R-:W-:Y:S02]  /*9ab0*/  ISETP.NE.AND P1, PT, R21, RZ, PT ;  /* 0x000000ff1500720c */ /* 0x000fe40003f25270 */
[----:B------:R-:W-:Y:S02]  /*9ac0*/  IADD3 R24, P2, PT, R22, 0x40, RZ ;  /* 0x0000004016187810 */ /* 0x000fe40007f5e0ff */
[----:B0-----:R-:W-:Y:S02]  /*9ad0*/  IADD3 R26, PT, PT, R26, 0x40, RZ ;  /* 0x000000401a1a7810 */ /* 0x001fe40007ffe0ff */
[----:B------:R-:W-:Y:S01]  /*9ae0*/  IADD3.X R25, PT, PT, RZ, R23, RZ, P2, !PT ;  /* 0x00000017ff197210 */ /* 0x000fe200017fe4ff */
        /* <DEDUP_REMOVED lines=17> */
.L_x_156:
[----:B------:R-:W-:Y:S05]  /*9c00*/  @!P3 BRA `(.L_x_149) ;  /* 0x0000000000b4b947 */ /* 0x000fea0003800000 */
[----:B------:R-:W-:Y:S02]  /*9c10*/  ISETP.GE.U32.AND P1, PT, R27, 0x8, PT ;  /* 0x000000081b00780c */ /* 0x000fe40003f26070 */
[----:B0-2-4-:R-:W-:-:S04]  /*9c20*/  LOP3.LUT R15, R0, 0x7, RZ, 0xc0, !PT ;  /* 0x00000007000f7812 */ /* 0x015fc800078ec0ff */
[----:B------:R-:W-:-:S07]  /*9c30*/  ISETP.NE.AND P2, PT, R15, RZ, PT ;  /* 0x000000ff0f00720c */ /* 0x000fce0003f45270 */
[----:B------:R-:W-:Y:S06]  /*9c40*/  @!P1 BRA `(.L_x_158) ;  /* 0x0000000000389947 */ /* 0x000fec0003800000 */
[C---:B------:R-:W-:Y:S01]  /*9c50*/  LEA R14, R20.reuse, R1, 0x2 ;  /* 0x00000001140e7211 */ /* 0x040fe200078e10ff */
[----:B------:R-:W0:Y:S04]  /*9c60*/  LDC.64 R12, c[0x0][0x3e8] ;  /* 0x0000fa00ff0c7b82 */ /* 0x000e280000000a00 */
[----:B------:R-:W2:Y:S04]  /*9c70*/  LDL.128 R8, [R14+0x30] ;  /* 0x000030000e087983 */ /* 0x000ea80000100c00 */
[----:B------:R-:W3:Y:S01]  /*9c80*/  LDL.128 R4, [R14+0x40] ;  /* 0x000040000e047983 */ /* 0x000ee20000100c00 */
[----:B0-----:R-:W-:-:S05]  /*9c90*/  IMAD.WIDE.U32 R12, R20, 0x4, R12 ;  /* 0x00000004140c7825 */ /* 0x001fca00078e000c */
[----:B--2---:R0:W-:Y:S04]  /*9ca0*/  REDG.E.ADD.F32.FTZ.RN.STRONG.GPU desc[UR8][R12.64], R8 ;  /* 0x000000080c0079a6 */ /* 0x0041e8000c12f308 */
[----:B------:R0:W-:Y:S04]  /*9cb0*/  REDG.E.ADD.F32.FTZ.RN.STRONG.GPU desc[UR8][R12.64+0x4], R9 ;  /* 0x000004090c0079a6 */ /* 0x0001e8000c12f308 */
[----:B------:R0:W-:Y:S04]  /*9cc0*/  REDG.E.ADD.F32.FTZ.RN.STRONG.GPU desc[UR8][R12.64+0x8], R10 ;  /* 0x0000080a0c0079a6 */ /* 0x0001e8000c12f308 */
[----:B------:R0:W-:Y:S04]  /*9cd0*/  REDG.E.ADD.F32.FTZ.RN.STRONG.GPU desc[UR8][R12.64+0xc], R11 ;  /* 0x00000c0b0c0079a6 */ /* 0x0001e8000c12f308 */
[----:B---3--:R0:W-:Y:S04]  /*9ce0*/  REDG.E.ADD.F32.FTZ.RN.STRONG.GPU desc[UR8][R12.64+0x10], R4 ;  /* 0x000010040c0079a6 */ /* 0x0081e8000c12f308 */
[----:B------:R0:W-:Y:S04]  /*9cf0*/  REDG.E.ADD.F32.FTZ.RN.STRONG.GPU desc[UR8][R12.64+0x14], R5 ;  /* 0x000014050c0079a6 */ /* 0x0001e8000c12f308 */
[----:B------:R0:W-:Y:S04]  /*9d00*/  REDG.E.ADD.F32.FTZ.RN.STRONG.GPU desc[UR8][R12.64+0x18], R6 ;  /* 0x000018060c0079a6 */ /* 0x0001e8000c12f308 */
[----:B------:R0:W-:Y:S01]  /*9d10*/  REDG.E.ADD.F32.FTZ.RN.STRONG.GPU desc[UR8][R12.64+0x1c], R7 ;  /* 0x00001c070c0079a6 */ /* 0x0001e2000c12f308 */
[----:B------:R-:W-:-:S07]  /*9d20*/  IADD3 R20, PT, PT, R20, 0x8, RZ ;  /* 0x0000000814147810 */ /* 0x000fce0007ffe0ff */
.L_x_158:
[----:B------:R-:W-:Y:S05]  /*9d30*/  @!P2 BRA `(.L_x_149) ;  /* 0x000000000068a947 */ /* 0x000fea0003800000 */
[----:B------:R-:W-:Y:S02]  /*9d40*/  ISETP.GE.U32.AND P1, PT, R15, 0x4, PT ;  /* 0x000000040f00780c */ /* 0x000fe40003f26070 */
[----:B0-----:R-:W-:-:S04]  /*9d50*/  LOP3.LUT R10, R0, 0x3, RZ, 0xc0, !PT ;  /* 0x00000003000a7812 */ /* 0x001fc800078ec0ff */
[----:B------:R-:W-:-:S07]  /*9d60*/  ISETP.NE.AND P2, PT, R10, RZ, PT ;  /* 0x000000ff0a00720c */ /* 0x000fce0003f45270 */
[----:B------:R-:W-:Y:S06]  /*9d70*/  @!P1 BRA `(.L_x_159) ;  /* 0x0000000000249947 */ /* 0x000fec0003800000 */
[C---:B------:R-:W-:Y:S01]  /*9d80*/  LEA R4, R20.reuse, R1, 0x2 ;  /* 0x0000000114047211 */ /* 0x040fe200078e10ff */
[----:B------:R-:W0:Y:S05]  /*9d90*/  LDC.64 R8, c[0x0][0x3e8] ;  /* 0x0000fa00ff087b82 */ /* 0x000e2a0000000a00 */
[----:B------:R-:W2:Y:S01]  /*9da0*/  LDL.128 R4, [R4+0x30] ;  /* 0x0000300004047983 */ /* 0x000ea20000100c00 */
[----:B0-----:R-:W-:-:S05]  /*9db0*/  IMAD.WIDE.U32 R8, R20, 0x4, R8 ;  /* 0x0000000414087825 */ /* 0x001fca00078e0008 */
[----:B--2---:R0:W-:Y:S04]  /*9dc0*/  REDG.E.ADD.F32.FTZ.RN.STRONG.GPU desc[UR8][R8.64], R4 ;  /* 0x00000004080079a6 */ /* 0x0041e8000c12f308 */
[----:B------:R0:W-:Y:S04]  /*9dd0*/  REDG.E.ADD.F32.FTZ.RN.STRONG.GPU desc[UR8][R8.64+0x4], R5 ;  /* 0x00000405080079a6 */ /* 0x0001e8000c12f308 */
[----:B------:R0:W-:Y:S04]  /*9de0*/  REDG.E.ADD.F32.FTZ.RN.STRONG.GPU desc[UR8][R8.64+0x8], R6 ;  /* 0x00000806080079a6 */ /* 0x0001e8000c12f308 */
[----:B------:R0:W-:Y:S01]  /*9df0*/  REDG.E.ADD.F32.FTZ.RN.STRONG.GPU desc[UR8][R8.64+0xc], R7 ;  /* 0x00000c07080079a6 */ /* 0x0001e2000c12f308 */
[----:B------:R-:W-:-:S07]  /*9e00*/  IADD3 R20, PT, PT, R20, 0x4, RZ ;  /* 0x0000000414147810 */ /* 0x000fce0007ffe0ff */
.L_x_159:
[----:B------:R-:W-:Y:S05]  /*9e10*/  @!P2 BRA `(.L_x_149) ;  /* 0x000000000030a947 */ /* 0x000fea0003800000 */
[----:B0-----:R-:W0:Y:S02]  /*9e20*/  LDC.64 R4, c[0x0][0x3e8] ;  /* 0x0000fa00ff047b82 */ /* 0x001e240000000a00 */
[C---:B0-----:R-:W-:Y:S01]  /*9e30*/  IMAD.WIDE.U32 R4, R20.reuse, 0x4, R4 ;  /* 0x0000000414047825 */ /* 0x041fe200078e0004 */
[----:B------:R-:W-:Y:S02]  /*9e40*/  LEA R20, R20, R2, 0x2 ;  /* 0x0000000214147211 */ /* 0x000fe400078e10ff */
[----:B------:R-:W-:-:S07]  /*9e50*/  IADD3 R2, PT, PT, -R10, RZ, RZ ;  /* 0x000000ff0a027210 */ /* 0x000fce0007ffe1ff */
.L_x_160:
[----:B------:R0:W2:Y:S01]  /*9e60*/  LDL R7, [R20] ;  /* 0x0000000014077983 */ /* 0x0000a20000100800 */
[----:B------:R-:W-:-:S04]  /*9e70*/  IADD3 R2, PT, PT, R2, 0x1, RZ ;  /* 0x0000000102027810 */ /* 0x000fc80007ffe0ff */
[----:B------:R-:W-:Y:S02]  /*9e80*/  ISETP.NE.AND P1, PT, R2, RZ, PT ;  /* 0x000000ff0200720c */ /* 0x000fe40003f25270 */
[----:B0-----:R-:W-:Y:S01]  /*9e90*/  IADD3 R20, PT, PT, R20, 0x4, RZ ;  /* 0x0000000414147810 */ /* 0x001fe20007ffe0ff */
[----:B--2---:R0:W-:Y:S02]  /*9ea0*/  REDG.E.ADD.F32.FTZ.RN.STRONG.GPU desc[UR8][R4.64], R7 ;  /* 0x00000007040079a6 */ /* 0x0041e4000c12f308 */
[----:B0-----:R-:W-:-:S04]  /*9eb0*/  IADD3 R4, P2, PT, R4, 0x4, RZ ;  /* 0x0000000404047810 */ /* 0x001fc80007f5e0ff */
[----:B------:R-:W-:-:S04]  /*9ec0*/  IADD3.X R5, PT, PT, RZ, R5, RZ, P2, !PT ;  /* 0x00000005ff057210 */ /* 0x000fc800017fe4ff */
[----:B------:R-:W-:Y:S05]  /*9ed0*/  @P1 BRA `(.L_x_160) ;  /* 0xfffffffc00e01947 */ /* 0x000fea000383ffff */
.L_x_149:
[----:B------:R-:W-:-:S13]  /*9ee0*/  ISETP.NE.AND P1, PT, R3, RZ, PT ;  /* 0x000000ff0300720c */ /* 0x000fda0003f25270 */
[----:B------:R-:W-:Y:S05]  /*9ef0*/  @P1 EXIT ;  /* 0x000000000000194d */ /* 0x000fea0003800000 */
[----:B------:R-:W-:-:S05]  /*9f00*/  IMAD R3, R0, UR6, RZ ;  /* 0x0000000600037c24 */ /* 0x000fca000f8e02ff */
[----:B------:R-:W-:-:S13]  /*9f10*/  ISETP.GE.AND P1, PT, R3, 0x1, PT ;  /* 0x000000010300780c */ /* 0x000fda0003f26270 */
[----:B------:R-:W-:Y:S05]  /*9f20*/  @!P1 BRA `(.L_x_161) ;  /* 0x0000000c00dc9947 */ /* 0x000fea0003800000 */
[C---:B------:R-:W-:Y:S01]  /*9f30*/  ISETP.GE.U32.AND P2, PT, R3.reuse, 0x10, PT ;  /* 0x000000100300780c */ /* 0x040fe20003f46070 */
[----:B------:R-:W-:Y:S01]  /*9f40*/  HFMA2 R2, -RZ, RZ, 0, 0 ;  /* 0x00000000ff027431 */ /* 0x000fe200000001ff */
[----:B0--3--:R-:W-:-:S04]  /*9f50*/  LOP3.LUT R16, R3, 0xf, RZ, 0xc0, !PT ;  /* 0x0000000f03107812 */ /* 0x009fc800078ec0ff */
[----:B------:R-:W-:-:S07]  /*9f60*/  ISETP.NE.AND P1, PT, R16, RZ, PT ;  /* 0x000000ff1000720c */ /* 0x000fce0003f25270 */
[----:B------:R-:W-:Y:S06]  /*9f70*/  @!P2 BRA `(.L_x_162) ;  /* 0x0000000400e0a947 */ /* 0x000fec0003800000 */
[----:B------:R-:W0:Y:S01]  /*9f80*/  LDCU.64 UR6, c[0x0][0x390] ;  /* 0x00007200ff0677ac */ /* 0x000e220008000a00 */
[----:B------:R-:W-:Y:S01]  /*9f90*/  LOP3.LUT R2, R3, 0x7ffffff0, RZ, 0xc0, !PT ;  /* 0x7ffffff003027812 */ /* 0x000fe200078ec0ff */
[----:B------:R-:W3:Y:S03]  /*9fa0*/  LDCU.64 UR4, c[0x0][0x3e0] ;  /* 0x00007c00ff0477ac */ /* 0x000ee60008000a00 */
[----:B--2---:R-:W-:Y:S01]  /*9fb0*/  IADD3 R10, PT, PT, -R2, RZ, RZ ;  /* 0x000000ff020a7210 */ /* 0x004fe20007ffe1ff */
[----:B0-----:R-:W-:Y:S02]  /*9fc0*/  UIADD3 UR6, UP0, UPT, UR6, 0x20, URZ ;  /* 0x0000002006067890 */ /* 0x001fe4000ff1e0ff */
[----:B---3--:R-:W-:Y:S02]  /*9fd0*/  UIADD3 UR4, UP1, UPT, UR4, 0x20, URZ ;  /* 0x0000002004047890 */ /* 0x008fe4000ff3e0ff */
[----:B------:R-:W-:-:S02]  /*9fe0*/  UIADD3.X UR7, UPT, UPT, URZ, UR7, URZ, UP0, !UPT ;  /* 0x00000007ff077290 */ /* 0x000fc400087fe4ff */
[----:B-1--4-:R-:W-:Y:S01]  /*9ff0*/  MOV R14, UR6 ;  /* 0x00000006000e7c02 */ /* 0x012fe20008000f00 */
[----:B------:R-:W-:Y:S01]  /*a000*/  UIADD3.X UR5, UPT, UPT, URZ, UR5, URZ, UP1, !UPT ;  /* 0x00000005ff057290 */ /* 0x000fe20008ffe4ff */
[----:B------:R-:W-:Y:S02]  /*a010*/  MOV R12, UR4 ;  /* 0x00000004000c7c02 */ /* 0x000fe40008000f00 */
[----:B------:R-:W-:-:S03]  /*a020*/  MOV R15, UR7 ;  /* 0x00000007000f7c02 */ /* 0x000fc60008000f00 */
[----:B------:R-:W-:-:S07]  /*a030*/  MOV R13, UR5 ;  /* 0x00000005000d7c02 */ /* 0x000fce0008000f00 */
.L_x_163:
[----:B------:R-:W0:Y:S01]  /*a040*/  LDC.64 R8, c[0x0][0x3f0] ;  /* 0x0000fc00ff087b82 */ /* 0x000e220000000a00 */
[----:B---3--:R-:W-:Y:S02]  /*a050*/  MOV R4, R14 ;  /* 0x0000000e00047202 */ /* 0x008fe40000000f00 */
[----:B------:R-:W-:Y:S02]  /*a060*/  MOV R5, R15 ;  /* 0x0000000f00057202 */ /* 0x000fe40000000f00 */
[----:B------:R-:W-:Y:S02]  /*a070*/  MOV R6, R12 ;  /* 0x0000000c00067202 */ /* 0x000fe40000000f00 */
[----:B------:R-:W-:Y:S01]  /*a080*/  MOV R7, R13 ;  /* 0x0000000d00077202 */ /* 0x000fe20000000f00 */
[----:B------:R-:W2:Y:S04]  /*a090*/  LDG.E R11, desc[UR8][R4.64+-0x20] ;  /* 0xffffe008040b7981 */ /* 0x000ea8000c1e1900 */
[----:B------:R-:W2:Y:S04]  /*a0a0*/  LDG.E R13, desc[UR8][R6.64+-0x20] ;  /* 0xffffe008060d7981 */ /* 0x000ea8000c1e1900 */
[----:B0-----:R-:W2:Y:S02]  /*a0b0*/  LDG.E R12, desc[UR8][R8.64] ;  /* 0x00000008080c7981 */ /* 0x001ea4000c1e1900 */
[----:B--2---:R-:W-:-:S05]  /*a0c0*/  FFMA R11, -R12, R13, R11 ;  /* 0x0000000d0c0b7223 */ /* 0x004fca000000010b */
[----:B------:R0:W-:Y:S04]  /*a0d0*/  STG.E desc[UR8][R4.64+-0x20], R11 ;  /* 0xffffe00b04007986 */ /* 0x0001e8000c101908 */
[----:B------:R-:W-:Y:S04]  /*a0e0*/  STG.E desc[UR8][R6.64+-0x20], RZ ;  /* 0xffffe0ff06007986 */ /* 0x000fe8000c101908 */
[----:B------:R-:W2:Y:S04]  /*a0f0*/  LDG.E R14, desc[UR8][R6.64+-0x1c] ;  /* 0xffffe408060e7981 */ /* 0x000ea8000c1e1900 */
[----:B------:R-:W2:Y:S04]  /*a100*/  LDG.E R12, desc[UR8][R4.64+-0x1c] ;  /* 0xffffe408040c7981 */ /* 0x000ea8000c1e1900 */
[----:B------:R-:W2:Y:S02]  /*a110*/  LDG.E R13, desc[UR8][R8.64] ;  /* 0x00000008080d7981 */ /* 0x000ea4000c1e1900 */
        /* <DEDUP_REMOVED lines=9> */
[----:B------:R-:W3:Y:S04]  /*a1b0*/  LDG.E R14, desc[UR8][R6.64+-0x14] ;  /* 0xffffec08060e7981 */ /* 0x000ee8000c1e1900 */
[----:B0-----:R-:W3:Y:S04]  /*a1c0*/  LDG.E R11, desc[UR8][R4.64+-0x14] ;  /* 0xffffec08040b7981 */ /* 0x001ee8000c1e1900 */
[----:B------:R-:W3:Y:S02]  /*a1d0*/  LDG.E R12, desc[UR8][R8.64] ;  /* 0x00000008080c7981 */ /* 0x000ee4000c1e1900 */
[----:B---3--:R-:W-:-:S05]  /*a1e0*/  FFMA R11, -R12, R14, R11 ;  /* 0x0000000e0c0b7223 */ /* 0x008fca000000010b */
[----:B------:R0:W-:Y:S04]  /*a1f0*/  STG.E desc[UR8][R4.64+-0x14], R11 ;  /* 0xffffec0b04007986 */ /* 0x0001e8000c101908 */
[----:B------:R-:W-:Y:S04]  /*a200*/  STG.E desc[UR8][R6.64+-0x14], RZ ;  /* 0xffffecff06007986 */ /* 0x000fe8000c101908 */
[----:B------:R-:W3:Y:S04]  /*a210*/  LDG.E R14, desc[UR8][R6.64+-0x10] ;  /* 0xfffff008060e7981 */ /* 0x000ee8000c1e1900 */
[----:B------:R-:W3:Y:S04]  /*a220*/  LDG.E R12, desc[UR8][R4.64+-0x10] ;  /* 0xfffff008040c7981 */ /* 0x000ee8000c1e1900 */
[----:B-1----:R-:W3:Y:S02]  /*a230*/  LDG.E R13, desc[UR8][R8.64] ;  /* 0x00000008080d7981 */ /* 0x002ee4000c1e1900 */
[----:B---3--:R-:W-:-:S05]  /*a240*/  FFMA R13, -R13, R14, R12 ;  /* 0x0000000e0d0d7223 */ /* 0x008fca000000010c */
[----:B------:R1:W-:Y:S04]  /*a250*/  STG.E desc[UR8][R4.64+-0x10], R13 ;  /* 0xfffff00d04007986 */ /* 0x0003e8000c101908 */
[----:B------:R-:W-:Y:S04]  /*a260*/  STG.E desc[UR8][R6.64+-0x10], RZ ;  /* 0xfffff0ff06007986 */ /* 0x000fe8000c101908 */
[----:B------:R-:W3:Y:S04]  /*a270*/  LDG.E R14, desc[UR8][R6.64+-0xc] ;  /* 0xfffff408060e7981 */ /* 0x000ee8000c1e1900 */
[----:B------:R-:W3:Y:S04]  /*a280*/  LDG.E R12, desc[UR8][R4.64+-0xc] ;  /* 0xfffff408040c7981 */ /* 0x000ee8000c1e1900 */
[----:B--2---:R-:W3:Y:S02]  /*a290*/  LDG.E R15, desc[UR8][R8.64] ;  /* 0x00000008080f7981 */ /* 0x004ee4000c1e1900 */
[----:B---3--:R-:W-:-:S05]  /*a2a0*/  FFMA R15, -R15, R14, R12 ;  /* 0x0000000e0f0f7223 */ /* 0x008fca000000010c */
        /* <DEDUP_REMOVED lines=48> */
[----:B------:R-:W-:Y:S04]  /*a5b0*/  STG.E desc[UR8][R4.64+0x14], R13 ;  /* 0x0000140d04007986 */ /* 0x000fe8000c101908 */
[----:B------:R-:W-:Y:S04]  /*a5c0*/  STG.E desc[UR8][R6.64+0x14], RZ ;  /* 0x000014ff06007986 */ /* 0x000fe8000c101908 */
[----:B------:R-:W3:Y:S04]  /*a5d0*/  LDG.E R14, desc[UR8][R6.64+0x18] ;  /* 0x00001808060e7981 */ /* 0x000ee8000c1e1900 */
[----:B------:R-:W3:Y:S04]  /*a5e0*/  LDG.E R12, desc[UR8][R4.64+0x18] ;  /* 0x00001808040c7981 */ /* 0x000ee8000c1e1900 */
[----:B--2---:R-:W3:Y:S02]  /*a5f0*/  LDG.E R15, desc[UR8][R8.64] ;  /* 0x00000008080f7981 */ /* 0x004ee4000c1e1900 */
[----:B---3--:R-:W-:-:S05]  /*a600*/  FFMA R15, -R15, R14, R12 ;  /* 0x0000000e0f0f7223 */ /* 0x008fca000000010c */
[----:B------:R1:W-:Y:S04]  /*a610*/  STG.E desc[UR8][R4.64+0x18], R15 ;  /* 0x0000180f04007986 */ /* 0x0003e8000c101908 */
[----:B------:R3:W-:Y:S04]  /*a620*/  STG.E desc[UR8][R6.64+0x18], RZ ;  /* 0x000018ff06007986 */ /* 0x0007e8000c101908 */
[----:B------:R-:W2:Y:S04]  /*a630*/  LDG.E R14, desc[UR8][R6.64+0x1c] ;  /* 0x00001c08060e7981 */ /* 0x000ea8000c1e1900 */
[----:B------:R-:W2:Y:S04]  /*a640*/  LDG.E R12, desc[UR8][R8.64] ;  /* 0x00000008080c7981 */ /* 0x000ea8000c1e1900 */
[----:B0-----:R-:W2:Y:S01]  /*a650*/  LDG.E R11, desc[UR8][R4.64+0x1c] ;  /* 0x00001c08040b7981 */ /* 0x001ea2000c1e1900 */
[----:B------:R-:W-:-:S04]  /*a660*/  IADD3 R10, PT, PT, R10, 0x10, RZ ;  /* 0x000000100a0a7810 */ /* 0x000fc80007ffe0ff */
[----:B------:R-:W-:Y:S01]  /*a670*/  ISETP.NE.AND P2, PT, R10, RZ, PT ;  /* 0x000000ff0a00720c */ /* 0x000fe20003f45270 */
[----:B--2---:R-:W-:Y:S01]  /*a680*/  FFMA R11, -R12, R14, R11 ;  /* 0x0000000e0c0b7223 */ /* 0x004fe2000000010b */
[----:B------:R-:W-:Y:S02]  /*a690*/  IADD3 R14, P3, PT, R4, 0x40, RZ ;  /* 0x00000040040e7810 */ /* 0x000fe40007f7e0ff */
[----:B------:R-:W-:Y:S02]  /*a6a0*/  IADD3 R12, P4, PT, R6, 0x40, RZ ;  /* 0x00000040060c7810 */ /* 0x000fe40007f9e0ff */
[----:B------:R3:W-:Y:S01]  /*a6b0*/  STG.E desc[UR8][R4.64+0x1c], R11 ;  /* 0x00001c0b04007986 */ /* 0x0007e2000c101908 */
[----:B-1----:R-:W-:Y:S02]  /*a6c0*/  IADD3.X R15, PT, PT, RZ, R5, RZ, P3, !PT ;  /* 0x00000005ff0f7210 */ /* 0x002fe40001ffe4ff */
[----:B------:R-:W-:Y:S01]  /*a6d0*/  IADD3.X R13, PT, PT, RZ, R7, RZ, P4, !PT ;  /* 0x00000007ff0d7210 */ /* 0x000fe200027fe4ff */
[----:B------:R3:W-:Y:S03]  /*a6e0*/  STG.E desc[UR8][R6.64+0x1c], RZ ;  /* 0x00001cff06007986 */ /* 0x0007e6000c101908 */
[----:B------:R-:W-:Y:S05]  /*a6f0*/  @P2 BRA `(.L_x_163) ;  /* 0xfffffff800502947 */ /* 0x000fea000383ffff */
.L_x_162:
[----:B------:R-:W-:Y:S05]  /*a700*/  @!P1 BRA `(.L_x_161) ;  /* 0x0000000400e49947 */ /* 0x000fea0003800000 */
[----:B------:R-:W-:Y:S02]  /*a710*/  ISETP.GE.U32.AND P1, PT, R16, 0x8, PT ;  /* 0x000000081000780c */ /* 0x000fe40003f26070 */
[----:B-12-4-:R-:W-:-:S04]  /*a720*/  LOP3.LUT R14, R3, 0x7, RZ, 0xc0, !PT ;  /* 0x00000007030e7812 */ /* 0x016fc800078ec0ff */
[----:B------:R-:W-:-:S07]  /*a730*/  ISETP.NE.AND P2, PT, R14, RZ, PT ;  /* 0x000000ff0e00720c */ /* 0x000fce0003f45270 */
[----:B------:R-:W-:Y:S06]  /*a740*/  @!P1 BRA `(.L_x_164) ;  /* 0x0000000000d89947 */ /* 0x000fec0003800000 */
[----:B---3--:R-:W0:Y:S08]  /*a750*/  LDC.64 R6, c[0x0][0x390] ;  /* 0x0000e400ff067b82 */ /* 0x008e300000000a00 */
[----:B------:R-:W1:Y:S08]  /*a760*/  LDC.64 R8, c[0x0][0x3e0] ;  /* 0x0000f800ff087b82 */ /* 0x000e700000000a00 */
[----:B------:R-:W2:Y:S01]  /*a770*/  LDC.64 R4, c[0x0][0x3f0] ;  /* 0x0000fc00ff047b82 */ /* 0x000ea20000000a00 */
[----:B0-----:R-:W-:-:S05]  /*a780*/  IMAD.WIDE.U32 R6, R2, 0x4, R6 ;  /* 0x0000000402067825 */ /* 0x001fca00078e0006 */
[----:B------:R-:W3:Y:S01]  /*a790*/  LDG.E R10, desc[UR8][R6.64] ;  /* 0x00000008060a7981 */ /* 0x000ee2000c1e1900 */
[----:B-1----:R-:W-:-:S05]  /*a7a0*/  IMAD.WIDE.U32 R8, R2, 0x4, R8 ;  /* 0x0000000402087825 */ /* 0x002fca00078e0008 */
[----:B------:R-:W3:Y:S04]  /*a7b0*/  LDG.E R12, desc[UR8][R8.64] ;  /* 0x00000008080c7981 */ /* 0x000ee8000c1e1900 */
[----:B--2---:R-:W3:Y:S02]  /*a7c0*/  LDG.E R11, desc[UR8][R4.64] ;  /* 0x00000008040b7981 */ /* 0x004ee4000c1e1900 */
[----:B---3--:R-:W-:-:S05]  /*a7d0*/  FFMA R11, -R11, R12, R10 ;  /* 0x0000000c0b0b7223 */ /* 0x008fca000000010a */
        /* <DEDUP_REMOVED lines=15> */
[----:B------:R-:W3:Y:S04]  /*a8d0*/  LDG.E R10, desc[UR8][R6.64+0xc] ;  /* 0x00000c08060a7981 */ /* 0x000ee8000c1e1900 */
[----:B0-----:R-:W3:Y:S02]  /*a8e0*/  LDG.E R11, desc[UR8][R4.64] ;  /* 0x00000008040b7981 */ /* 0x001ee4000c1e1900 */
        /* <DEDUP_REMOVED lines=8> */
[----:B------:R4:W-:Y:S04]  /*a970*/  STG.E desc[UR8][R8.64+0x10], RZ ;  /* 0x000010ff08007986 */ /* 0x0009e8000c101908 */
        /* <DEDUP_REMOVED lines=8> */
[----:B0-----:R-:W2:Y:S02]  /*aa00*/  LDG.E R11, desc[UR8][R4.64] ;  /* 0x00000008040b7981 */ /* 0x001ea4000c1e1900 */
[----:B--2---:R-:W-:-:S05]  /*aa10*/  FFMA R11, -R11, R12, R10 ;  /* 0x0000000c0b0b7223 */ /* 0x004fca000000010a */
[----:B------:R4:W-:Y:S04]  /*aa20*/  STG.E desc[UR8][R6.64+0x18], R11 ;  /* 0x0000180b06007986 */ /* 0x0009e8000c101908 */
[----:B------:R4:W-:Y:S04]  /*aa30*/  STG.E desc[UR8][R8.64+0x18], RZ ;  /* 0x000018ff08007986 */ /* 0x0009e8000c101908 */
[----:B------:R-:W2:Y:S04]  /*aa40*/  LDG.E R12, desc[UR8][R8.64+0x1c] ;  /* 0x00001c08080c7981 */ /* 0x000ea8000c1e1900 */
[----:B-1----:R-:W2:Y:S04]  /*aa50*/  LDG.E R13, desc[UR8][R4.64] ;  /* 0x00000008040d7981 */ /* 0x002ea8000c1e1900 */
[----:B------:R-:W2:Y:S01]  /*aa60*/  LDG.E R10, desc[UR8][R6.64+0x1c] ;  /* 0x00001c08060a7981 */ /* 0x000ea2000c1e1900 */
[----:B------:R-:W-:Y:S01]  /*aa70*/  IADD3 R2, PT, PT, R2, 0x8, RZ ;  /* 0x0000000802027810 */ /* 0x000fe20007ffe0ff */
[----:B--2---:R-:W-:-:S05]  /*aa80*/  FFMA R13, -R13, R12, R10 ;  /* 0x0000000c0d0d7223 */ /* 0x004fca000000010a */
[----:B------:R4:W-:Y:S04]  /*aa90*/  STG.E desc[UR8][R6.64+0x1c], R13 ;  /* 0x00001c0d06007986 */ /* 0x0009e8000c101908 */
[----:B------:R4:W-:Y:S02]  /*aaa0*/  STG.E desc[UR8][R8.64+0x1c], RZ ;  /* 0x00001cff08007986 */ /* 0x0009e4000c101908 */
.L_x_164:
[----:B------:R-:W-:Y:S05]  /*aab0*/  @!P2 BRA `(.L_x_161) ;  /* 0x0000000000f8a947 */ /* 0x000fea0003800000 */
[----:B------:R-:W-:Y:S02]  /*aac0*/  ISETP.GE.U32.AND P1, PT, R14, 0x4, PT ;  /* 0x000000040e00780c */ /* 0x000fe40003f26070 */
[----:B------:R-:W-:-:S04]  /*aad0*/  LOP3.LUT R3, R3, 0x3, RZ, 0xc0, !PT ;  /* 0x0000000303037812 */ /* 0x000fc800078ec0ff */
[----:B------:R-:W-:-:S07]  /*aae0*/  ISETP.NE.AND P2, PT, R3, RZ, PT ;  /* 0x000000ff0300720c */ /* 0x000fce0003f45270 */
[----:B------:R-:W-:Y:S06]  /*aaf0*/  @!P1 BRA `(.L_x_165) ;  /* 0x0000000000789947 */ /* 0x000fec0003800000 */
[----:B---34-:R-:W0:Y:S08]  /*ab00*/  LDC.64 R6, c[0x0][0x390] ;  /* 0x0000e400ff067b82 */ /* 0x018e300000000a00 */
        /* <DEDUP_REMOVED lines=9> */
[----:B------:R1:W-:Y:S04]  /*aba0*/  STG.E desc[UR8][R8.64], RZ ;  /* 0x000000ff08007986 */ /* 0x0003e8000c101908 */
[----:B------:R-:W2:Y:S04]  /*abb0*/  LDG.E R12, desc[UR8][R8.64+0x4] ;  /* 0x00000408080c7981 */ /* 0x000ea8000c1e1900 */
[----:B------:R-:W2:Y:S04]  /*abc0*/  LDG.E R10, desc[UR8][R6.64+0x4] ;  /* 0x00000408060a7981 */ /* 0x000ea8000c1e1900 */
[----:B------:R-:W2:Y:S02]  /*abd0*/  LDG.E R13, desc[UR8][R4.64] ;  /* 0x00000008040d7981 */ /* 0x000ea4000c1e1900 */
[----:B--2---:R-:W-:-:S05]  /*abe0*/  FFMA R13, -R13, R12, R10 ;  /* 0x0000000c0d0d7223 */ /* 0x004fca000000010a */
        /* <DEDUP_REMOVED lines=9> */
[----:B0-----:R-:W2:Y:S04]  /*ac80*/  LDG.E R11, desc[UR8][R4.64] ;  /* 0x00000008040b7981 */ /* 0x001ea8000c1e1900 */
[----:B------:R-:W2:Y:S01]  /*ac90*/  LDG.E R10, desc[UR8][R6.64+0xc] ;  /* 0x00000c08060a7981 */ /* 0x000ea2000c1e1900 */
[----:B------:R-:W-:Y:S01]  /*aca0*/  IADD3 R2, PT, PT, R2, 0x4, RZ ;  /* 0x0000000402027810 */ /* 0x000fe20007ffe0ff */
[----:B--2---:R-:W-:-:S05]  /*acb0*/  FFMA R11, -R11, R12, R10 ;  /* 0x0000000c0b0b7223 */ /* 0x004fca000000010a */
[----:B------:R1:W-:Y:S04]  /*acc0*/  STG.E desc[UR8][R6.64+0xc], R11 ;  /* 0x00000c0b06007986 */ /* 0x0003e8000c101908 */
[----:B------:R1:W-:Y:S02]  /*acd0*/  STG.E desc[UR8][R8.64+0xc], RZ ;  /* 0x00000cff08007986 */ /* 0x0003e4000c101908 */
.L_x_165:
[----:B------:R-:W-:Y:S05]  /*ace0*/  @!P2 BRA `(.L_x_161) ;  /* 0x00000000006ca947 */ /* 0x000fea0003800000 */
[----:B-1--4-:R-:W0:Y:S08]  /*acf0*/  LDC.64 R8, c[0x0][0x390] ;  /* 0x0000e400ff087b82 */ /* 0x012e300000000a00 */
[----:B---3--:R-:W1:Y:S08]  /*ad00*/  LDC.64 R6, c[0x0][0x3e0] ;  /* 0x0000f800ff067b82 */ /* 0x008e700000000a00 */
[----:B------:R-:W2:Y:S01]  /*ad10*/  LDC.64 R4, c[0x0][0x3f0] ;  /* 0x0000fc00ff047b82 */ /* 0x000ea20000000a00 */
[----:B0-----:R-:W-:-:S03]  /*ad20*/  IMAD.WIDE.U32 R8, R2, 0x4, R8 ;  /* 0x0000000402087825 */ /* 0x001fc600078e0008 */
[----:B------:R-:W-:Y:S02]  /*ad30*/  MOV R10, R8 ;  /* 0x00000008000a7202 */ /* 0x000fe40000000f00 */
[----:B------:R-:W-:Y:S01]  /*ad40*/  MOV R11, R9 ;  /* 0x00000009000b7202 */ /* 0x000fe20000000f00 */
[----:B-1----:R-:W-:Y:S01]  /*ad50*/  IMAD.WIDE.U32 R6, R2, 0x4, R6 ;  /* 0x0000000402067825 */ /* 0x002fe200078e0006 */
[----:B------:R-:W-:Y:S02]  /*ad60*/  IADD3 R8, PT, PT, -R3, RZ, RZ ;  /* 0x000000ff03087210 */ /* 0x000fe40007ffe1ff */
[----:B------:R-:W-:Y:S02]  /*ad70*/  MOV R12, R6 ;  /* 0x00000006000c7202 */ /* 0x000fe40000000f00 */
[----:B------:R-:W-:-:S07]  /*ad80*/  MOV R13, R7 ;  /* 0x00000007000d7202 */ /* 0x000fce0000000f00 */
.L_x_166:
[----:B0-----:R-:W-:Y:S02]  /*ad90*/  MOV R2, R12 ;  /* 0x0000000c00027202 */ /* 0x001fe40000000f00 */
[----:B------:R-:W-:Y:S02]  /*ada0*/  MOV R3, R13 ;  /* 0x0000000d00037202 */ /* 0x000fe40000000f00 */
[----:B------:R-:W-:Y:S02]  /*adb0*/  MOV R6, R10 ;  /* 0x0000000a00067202 */ /* 0x000fe40000000f00 */
[----:B------:R-:W-:Y:S01]  /*adc0*/  MOV R7, R11 ;  /* 0x0000000b00077202 */ /* 0x000fe20000000f00 */
[----:B--2---:R-:W2:Y:S04]  /*add0*/  LDG.E R10, desc[UR8][R4.64] ;  /* 0x00000008040a7981 */ /* 0x004ea8000c1e1900 */
[----:B------:R-:W2:Y:S04]  /*ade0*/  LDG.E R9, desc[UR8][R6.64] ;  /* 0x0000000806097981 */ /* 0x000ea8000c1e1900 */
[----:B------:R-:W2:Y:S01]  /*adf0*/  LDG.E R11, desc[UR8][R2.64] ;  /* 0x00000008020b7981 */ /* 0x000ea2000c1e1900 */
[----:B------:R-:W-:-:S02]  /*ae00*/  IADD3 R8, PT, PT, R8, 0x1, RZ ;  /* 0x0000000108087810 */ /* 0x000fc40007ffe0ff */
[----:B------:R-:W-:Y:S02]  /*ae10*/  IADD3 R12, P2, PT, R2, 0x4, RZ ;  /* 0x00000004020c7810 */ /* 0x000fe40007f5e0ff */
[----:B------:R-:W-:Y:S02]  /*ae20*/  ISETP.NE.AND P1, PT, R8, RZ, PT ;  /* 0x000000ff0800720c */ /* 0x000fe40003f25270 */
[----:B------:R-:W-:Y:S01]  /*ae30*/  IADD3.X R13, PT, PT, RZ, R3, RZ, P2, !PT ;  /* 0x00000003ff0d7210 */ /* 0x000fe200017fe4ff */
[----:B--2---:R-:W-:Y:S01]  /*ae40*/  FFMA R9, -R10, R11, R9 ;  /* 0x0000000b0a097223 */ /* 0x004fe20000000109 */
[----:B------:R-:W-:-:S04]  /*ae50*/  IADD3 R10, P3, PT, R6, 0x4, RZ ;  /* 0x00000004060a7810 */ /* 0x000fc80007f7e0ff */
[----:B------:R0:W-:Y:S01]  /*ae60*/  STG.E desc[UR8][R6.64], R9 ;  /* 0x0000000906007986 */ /* 0x0001e2000c101908 */
[----:B------:R-:W-:-:S03]  /*ae70*/  IADD3.X R11, PT, PT, RZ, R7, RZ, P3, !PT ;  /* 0x00000007ff0b7210 */ /* 0x000fc60001ffe4ff */
[----:B------:R0:W-:Y:S01]  /*ae80*/  STG.E desc[UR8][R2.64], RZ ;  /* 0x000000ff02007986 */ /* 0x0001e2000c101908 */
[----:B------:R-:W-:Y:S05]  /*ae90*/  @P1 BRA `(.L_x_166) ;  /* 0xfffffffc00bc1947 */ /* 0x000fea000383ffff */
.L_x_161:
[----:B------:R-:W-:Y:S05]  /*aea0*/  @!P0 BRA `(.L_x_167) ;  /* 0x0000000c00dc8947 */ /* 0x000fea0003800000 */
[C---:B0-----:R-:W-:Y:S02]  /*aeb0*/  IADD3 R2, PT, PT, R0.reuse, -0x1, RZ ;  /* 0xffffffff00027810 */ /* 0x041fe40007ffe0ff */
[----:B-12-4-:R-:W-:Y:S02]  /*aec0*/  LOP3.LUT R14, R0, 0xf, RZ, 0xc0, !PT ;  /* 0x0000000f000e7812 */ /* 0x016fe400078ec0ff */
[----:B------:R-:W-:Y:S01]  /*aed0*/  ISETP.GE.U32.AND P0, PT, R2, 0xf, PT ;  /* 0x0000000f0200780c */ /* 0x000fe20003f06070 */
[----:B------:R-:W-:Y:S01]  /*aee0*/  HFMA2 R2, -RZ, RZ, 0, 0 ;  /* 0x00000000ff027431 */ /* 0x000fe200000001ff */
[----:B------:R-:W-:-:S11]  /*aef0*/  ISETP.NE.AND P3, PT, R14, RZ, PT ;  /* 0x000000ff0e00720c */ /* 0x000fd60003f65270 */
[----:B------:R-:W-:Y:S05]  /*af00*/  @!P0 BRA `(.L_x_168) ;  /* 0x0000000400dc8947 */ /* 0x000fea0003800000 */
[----:B------:R-:W0:Y:S01]  /*af10*/  LDCU.64 UR4, c[0x0][0x398] ;  /* 0x00007300ff0477ac */ /* 0x000e220008000a00 */
[----:B------:R-:W-:Y:S01]  /*af20*/  LOP3.LUT R2, R0, 0x7ffffff0, RZ, 0xc0, !PT ;  /* 0x7ffffff000027812 */ /* 0x000fe200078ec0ff */
[----:B------:R-:W1:Y:S03]  /*af30*/  LDCU.64 UR6, c[0x0][0x3e8] ;  /* 0x00007d00ff0677ac */ /* 0x000e660008000a00 */
[----:B------:R-:W-:Y:S01]  /*af40*/  IADD3 R3, PT, PT, -R2, RZ, RZ ;  /* 0x000000ff02037210 */ /* 0x000fe20007ffe1ff */
[----:B0-----:R-:W-:Y:S02]  /*af50*/  UIADD3 UR4, UP0, UPT, UR4, 0x20, URZ ;  /* 0x0000002004047890 */ /* 0x001fe4000ff1e0ff */
[----:B-1----:R-:W-:Y:S02]  /*af60*/  UIADD3 UR6, UP1, UPT, UR6, 0x20, URZ ;  /* 0x0000002006067890 */ /* 0x002fe4000ff3e0ff */
[----:B------:R-:W-:-:S02]  /*af70*/  UIADD3.X UR5, UPT, UPT, URZ, UR5, URZ, UP0, !UPT ;  /* 0x00000005ff057290 */ /* 0x000fc400087fe4ff */
[----:B------:R-:W-:Y:S01]  /*af80*/  MOV R12, UR4 ;  /* 0x00000004000c7c02 */ /* 0x000fe20008000f00 */
[----:B------:R-:W-:Y:S01]  /*af90*/  UIADD3.X UR7, UPT, UPT, URZ, UR7, URZ, UP1, !UPT ;  /* 0x00000007ff077290 */ /* 0x000fe20008ffe4ff */
[----:B---3--:R-:W-:Y:S02]  /*afa0*/  MOV R10, UR6 ;  /* 0x00000006000a7c02 */ /* 0x008fe40008000f00 */
[----:B------:R-:W-:-:S03]  /*afb0*/  MOV R13, UR5 ;  /* 0x00000005000d7c02 */ /* 0x000fc60008000f00 */
[----:B------:R-:W-:-:S07]  /*afc0*/  MOV R7, UR7 ;  /* 0x0000000700077c02 */ /* 0x000fce0008000f00 */
.L_x_169:
[----:B------:R-:W0:Y:S01]  /*afd0*/  LDC.64 R8, c[0x0][0x3f0] ;  /* 0x0000fc00ff087b82 */ /* 0x000e220000000a00 */
[----:B------:R-:W-:Y:S02]  /*afe0*/  MOV R4, R12 ;  /* 0x0000000c00047202 */ /* 0x000fe40000000f00 */
[----:B------:R-:W-:Y:S02]  /*aff0*/  MOV R5, R13 ;  /* 0x0000000d00057202 */ /* 0x000fe40000000f00 */
[----:B------:R-:W-:-:S03]  /*b000*/  MOV R6, R10 ;  /* 0x0000000a00067202 */ /* 0x000fc60000000f00 */
        /* <DEDUP_REMOVED lines=86> */
[----:B--2---:R-:W3:Y:S01]  /*b570*/  LDG.E R15, desc[UR8][R8.64] ;  /* 0x00000008080f7981 */ /* 0x004ee2000c1e1900 */
[----:B------:R-:W-:Y:S01]  /*b580*/  IADD3 R3, PT, PT, R3, 0x10, RZ ;  /* 0x0000001003037810 */ /* 0x000fe20007ffe0ff */
[----:B---3--:R-:W-:-:S05]  /*b590*/  FFMA R15, -R15, R12, R10 ;  /* 0x0000000c0f0f7223 */ /* 0x008fca000000010a */
[----:B------:R-:W-:Y:S04]  /*b5a0*/  STG.E desc[UR8][R4.64+0x18], R15 ;  /* 0x0000180f04007986 */ /* 0x000fe8000c101908 */
[----:B------:R-:W-:Y:S04]  /*b5b0*/  STG.E desc[UR8][R6.64+0x18], RZ ;  /* 0x000018ff06007986 */ /* 0x000fe8000c101908 */
[----:B------:R-:W2:Y:S04]  /*b5c0*/  LDG.E R12, desc[UR8][R6.64+0x1c] ;  /* 0x00001c08060c7981 */ /* 0x000ea8000c1e1900 */
[----:B0-----:R-:W2:Y:S04]  /*b5d0*/  LDG.E R11, desc[UR8][R8.64] ;  /* 0x00000008080b7981 */ /* 0x001ea8000c1e1900 */
[----:B------:R-:W2:Y:S01]  /*b5e0*/  LDG.E R10, desc[UR8][R4.64+0x1c] ;  /* 0x00001c08040a7981 */ /* 0x000ea2000c1e1900 */
[----:B------:R-:W-:Y:S01]  /*b5f0*/  ISETP.NE.AND P0, PT, R3, RZ, PT ;  /* 0x000000ff0300720c */ /* 0x000fe20003f05270 */
[----:B--2---:R-:W-:Y:S01]  /*b600*/  FFMA R11, -R11, R12, R10 ;  /* 0x0000000c0b0b7223 */ /* 0x004fe2000000010a */
[----:B------:R-:W-:-:S02]  /*b610*/  IADD3 R12, P1, PT, R4, 0x40, RZ ;  /* 0x00000040040c7810 */ /* 0x000fc40007f3e0ff */
[----:B------:R-:W-:Y:S02]  /*b620*/  IADD3 R10, P2, PT, R6, 0x40, RZ ;  /* 0x00000040060a7810 */ /* 0x000fe40007f5e0ff */
[----:B------:R-:W-:Y:S01]  /*b630*/  STG.E desc[UR8][R4.64+0x1c], R11 ;  /* 0x00001c0b04007986 */ /* 0x000fe2000c101908 */
[----:B-1----:R-:W-:-:S03]  /*b640*/  IADD3.X R13, PT, PT, RZ, R5, RZ, P1, !PT ;  /* 0x00000005ff0d7210 */ /* 0x002fc60000ffe4ff */
[----:B------:R0:W-:Y:S02]  /*b650*/  STG.E desc[UR8][R6.64+0x1c], RZ ;  /* 0x00001cff06007986 */ /* 0x0001e4000c101908 */
[----:B0-----:R-:W-:Y:S01]  /*b660*/  IADD3.X R7, PT, PT, RZ, R7, RZ, P2, !PT ;  /* 0x00000007ff077210 */ /* 0x001fe200017fe4ff */
[----:B------:R-:W-:Y:S06]  /*b670*/  @P0 BRA `(.L_x_169) ;  /* 0xfffffff800540947 */ /* 0x000fec000383ffff */
.L_x_168:
[----:B------:R-:W-:Y:S05]  /*b680*/  @!P3 BRA `(.L_x_167) ;  /* 0x0000000400e4b947 */ /* 0x000fea0003800000 */
[----:B------:R-:W-:Y:S02]  /*b690*/  ISETP.GE.U32.AND P0, PT, R14, 0x8, PT ;  /* 0x000000080e00780c */ /* 0x000fe40003f06070 */
[----:B------:R-:W-:-:S04]  /*b6a0*/  LOP3.LUT R15, R0, 0x7, RZ, 0xc0, !PT ;  /* 0x00000007000f7812 */ /* 0x000fc800078ec0ff */
        /* <DEDUP_REMOVED lines=44> */
[----:B0-----:R-:W2:Y:S04]  /*b970*/  LDG.E R3, desc[UR8][R6.64+0x18] ;  /* 0x0000180806037981 */ /* 0x001ea8000c1e1900 */
[----:B------:R-:W2:Y:S02]  /*b980*/  LDG.E R10, desc[UR8][R4.64] ;  /* 0x00000008040a7981 */ /* 0x000ea4000c1e1900 */
        /* <DEDUP_REMOVED lines=10> */
.L_x_170:
[----:B------:R-:W-:Y:S05]  /*ba30*/  @!P1 BRA `(.L_x_167) ;  /* 0x0000000000f89947 */ /* 0x000fea0003800000 */
[----:B------:R-:W-:Y:S02]  /*ba40*/  ISETP.GE.U32.AND P0, PT, R15, 0x4, PT ;  /* 0x000000040f00780c */ /* 0x000fe40003f06070 */
[----:B----4-:R-:W-:-:S04]  /*ba50*/  LOP3.LUT R3, R0, 0x3, RZ, 0xc0, !PT ;  /* 0x0000000300037812 */ /* 0x010fc800078ec0ff */
        /* <DEDUP_REMOVED lines=32> */
.L_x_171:
[----:B------:R-:W-:Y:S05]  /*bc60*/  @!P1 BRA `(.L_x_167) ;  /* 0x00000000006c9947 */ /* 0x000fea0003800000 */
[----:B-1-3--:R-:W0:Y:S08]  /*bc70*/  LDC.64 R8, c[0x0][0x398] ;  /* 0x0000e600ff087b82 */ /* 0x00ae300000000a00 */
[----:B------:R-:W1:Y:S08]  /*bc80*/  LDC.64 R6, c[0x0][0x3e8] ;  /* 0x0000fa00ff067b82 */ /* 0x000e700000000a00 */
        /* <DEDUP_REMOVED lines=8> */
.L_x_172:
        /* <DEDUP_REMOVED lines=17> */
.L_x_167:
[----:B0---4-:R-:W0:Y:S02]  /*be20*/  LDC R3, c[0x0][0x404] ;  /* 0x00010100ff037b82 */ /* 0x011e240000000800 */
[----:B0-----:R-:W-:-:S05]  /*be30*/  IMAD R2, R0, R3, RZ ;  /* 0x0000000300027224 */ /* 0x001fca00078e02ff */
[----:B------:R-:W-:-:S13]  /*be40*/  ISETP.GE.AND P0, PT, R2, 0x1, PT ;  /* 0x000000010200780c */ /* 0x000fda0003f06270 */
[----:B------:R-:W-:Y:S05]  /*be50*/  @!P0 BRA `(.L_x_173) ;  /* 0x0000000c00cc8947 */ /* 0x000fea0003800000 */
[C---:B------:R-:W-:Y:S01]  /*be60*/  ISETP.GE.U32.AND P0, PT, R2.reuse, 0x10, PT ;  /* 0x000000100200780c */ /* 0x040fe20003f06070 */
[----:B------:R-:W-:Y:S01]  /*be70*/  HFMA2 R0, -RZ, RZ, 0, 0 ;  /* 0x00000000ff007431 */ /* 0x000fe200000001ff */
[----:B---3--:R-:W-:-:S04]  /*be80*/  LOP3.LUT R16, R2, 0xf, RZ, 0xc0, !PT ;  /* 0x0000000f02107812 */ /* 0x008fc800078ec0ff */
        /* <DEDUP_REMOVED lines=9> */
[----:B-1----:R-:W-:Y:S01]  /*bf20*/  MOV R14, UR6 ;  /* 0x00000006000e7c02 */ /* 0x002fe20008000f00 */
[----:B------:R-:W-:Y:S01]  /*bf30*/  UIADD3.X UR5, UPT, UPT, URZ, UR5, URZ, UP1, !UPT ;  /* 0x00000005ff057290 */ /* 0x000fe20008ffe4ff */
[----:B------:R-:W-:Y:S02]  /*bf40*/  MOV R12, UR4 ;  /* 0x00000004000c7c02 */ /* 0x000fe40008000f00 */
[----:B------:R-:W-:-:S03]  /*bf50*/  MOV R15, UR7 ;  /* 0x00000007000f7c02 */ /* 0x000fc60008000f00 */
[----:B------:R-:W-:-:S07]  /*bf60*/  MOV R13, UR5 ;  /* 0x00000005000d7c02 */ /* 0x000fce0008000f00 */
.L_x_175:
        /* <DEDUP_REMOVED lines=108> */
.L_x_174:
[----:B------:R-:W-:Y:S05]  /*c630*/  @!P1 BRA `(.L_x_173) ;  /* 0x0000000400d49947 */ /* 0x000fea0003800000 */
[----:B------:R-:W-:Y:S02]  /*c640*/  ISETP.GE.U32.AND P0, PT, R16, 0x8, PT ;  /* 0x000000081000780c */ /* 0x000fe40003f06070 */
[----:B-12---:R-:W-:-:S04]  /*c650*/  LOP3.LUT R14, R2, 0x7, RZ, 0xc0, !PT ;  /* 0x00000007020e7812 */ /* 0x006fc800078ec0ff */
        /* <DEDUP_REMOVED lines=56> */
.L_x_176:
        /* <DEDUP_REMOVED lines=35> */
.L_x_177:
[----:B------:R-:W-:Y:S05]  /*cc10*/  @!P1 BRA `(.L_x_173) ;  /* 0x00000000005c9947 */ /* 0x000fea0003800000 */
[----:B-1--4-:R-:W0:Y:S01]  /*cc20*/  LDC.64 R8, c[0x0][0x3a0] ;  /* 0x0000e800ff087b82 */ /* 0x012e220000000a00 */
[----:B------:R-:W-:-:S07]  /*cc30*/  IADD3 R2, PT, PT, -R2, RZ, RZ ;  /* 0x000000ff02027210 */ /* 0x000fce0007ffe1ff */
[----:B---3--:R-:W1:Y:S08]  /*cc40*/  LDC.64 R6, c[0x0][0x3d0] ;  /* 0x0000f400ff067b82 */ /* 0x008e700000000a00 */
[----:B------:R-:W2:Y:S01]  /*cc50*/  LDC.64 R4, c[0x0][0x3f0] ;  /* 0x0000fc00ff047b82 */ /* 0x000ea20000000a00 */
[----:B0-----:R-:W-:-:S05]  /*cc60*/  IMAD.WIDE.U32 R8, R0, 0x4, R8 ;  /* 0x0000000400087825 */ /* 0x001fca00078e0008 */
[----:B------:R-:W-:Y:S01]  /*cc70*/  MOV R13, R9 ;  /* 0x00000009000d7202 */ /* 0x000fe20000000f00 */
[----:B-1----:R-:W-:Y:S01]  /*cc80*/  IMAD.WIDE.U32 R6, R0, 0x4, R6 ;  /* 0x0000000400067825 */ /* 0x002fe200078e0006 */
[----:B------:R-:W-:-:S07]  /*cc90*/  MOV R0, R8 ;  /* 0x0000000800007202 */ /* 0x000fce0000000f00 */
.L_x_178:
[----:B------:R-:W-:Y:S01]  /*cca0*/  MOV R8, R0 ;  /* 0x0000000000087202 */ /* 0x000fe20000000f00 */
[----:B--2---:R-:W2:Y:S01]  /*ccb0*/  LDG.E R11, desc[UR8][R4.64] ;  /* 0x00000008040b7981 */ /* 0x004ea2000c1e1900 */
[----:B------:R-:W-:-:S03]  /*ccc0*/  MOV R9, R13 ;  /* 0x0000000d00097202 */ /* 0x000fc60000000f00 */
[----:B------:R-:W2:Y:S04]  /*ccd0*/  LDG.E R10, desc[UR8][R6.64] ;  /* 0x00000008060a7981 */ /* 0x000ea8000c1e1900 */
[----:B------:R-:W2:Y:S01]  /*cce0*/  LDG.E R0, desc[UR8][R8.64] ;  /* 0x0000000808007981 */ /* 0x000ea2000c1e1900 */
[----:B------:R-:W-:-:S04]  /*ccf0*/  IADD3 R2, PT, PT, R2, 0x1, RZ ;  /* 0x0000000102027810 */ /* 0x000fc80007ffe0ff */
[----:B------:R-:W-:Y:S01]  /*cd00*/  ISETP.NE.AND P0, PT, R2, RZ, PT ;  /* 0x000000ff0200720c */ /* 0x000fe20003f05270 */
[----:B--2---:R-:W-:Y:S01]  /*cd10*/  FFMA R11, -R11, R10, R0 ;  /* 0x0000000a0b0b7223 */ /* 0x004fe20000000100 */
[----:B------:R-:W-:-:S04]  /*cd20*/  IADD3 R0, P2, PT, R8, 0x4, RZ ;  /* 0x0000000408007810 */ /* 0x000fc80007f5e0ff */
[----:B------:R-:W-:Y:S04]  /*cd30*/  STG.E desc[UR8][R8.64], R11 ;  /* 0x0000000b08007986 */ /* 0x000fe8000c101908 */
[----:B------:R0:W-:Y:S01]  /*cd40*/  STG.E desc[UR8][R6.64], RZ ;  /* 0x000000ff06007986 */ /* 0x0001e2000c101908 */
[----:B------:R-:W-:Y:S02]  /*cd50*/  IADD3.X R13, PT, PT, RZ, R9, RZ, P2, !PT ;  /* 0x00000009ff0d7210 */ /* 0x000fe400017fe4ff */
[----:B0-----:R-:W-:-:S04]  /*cd60*/  IADD3 R6, P1, PT, R6, 0x4, RZ ;  /* 0x0000000406067810 */ /* 0x001fc80007f3e0ff */
[----:B------:R-:W-:Y:S01]  /*cd70*/  IADD3.X R7, PT, PT, RZ, R7, RZ, P1, !PT ;  /* 0x00000007ff077210 */ /* 0x000fe20000ffe4ff */
[----:B------:R-:W-:Y:S08]  /*cd80*/  @P0 BRA `(.L_x_178) ;  /* 0xfffffffc00c40947 */ /* 0x000ff0000383ffff */
.L_x_173:
[----:B------:R-:W-:-:S13]  /*cd90*/  ISETP.GE.AND P0, PT, R3, 0x1, PT ;  /* 0x000000010300780c */ /* 0x000fda0003f06270 */
[----:B------:R-:W-:Y:S05]  /*cda0*/  @!P0 EXIT ;  /* 0x000000000000894d */ /* 0x000fea0003800000 */
[C---:B------:R-:W-:Y:S02]  /*cdb0*/  IADD3 R0, PT, PT, R3.reuse, -0x1, RZ ;  /* 0xffffffff03007810 */ /* 0x040fe40007ffe0ff */
[----:B-12---:R-:W-:Y:S02]  /*cdc0*/  LOP3.LUT R14, R3, 0xf, RZ, 0xc0, !PT ;  /* 0x0000000f030e7812 */ /* 0x006fe400078ec0ff */
        /* <DEDUP_REMOVED lines=14> */
[----:B----4-:R-:W-:-:S03]  /*ceb0*/  MOV R13, UR7 ;  /* 0x00000007000d7c02 */ /* 0x010fc60008000f00 */
[----:B------:R-:W-:-:S07]  /*cec0*/  MOV R7, UR5 ;  /* 0x0000000500077c02 */ /* 0x000fce0008000f00 */
.L_x_180:
        /* <DEDUP_REMOVED lines=107> */
.L_x_179:
[----:B------:R-:W-:Y:S05]  /*d580*/  @!P3 EXIT ;  /* 0x000000000000b94d */ /* 0x000fea0003800000 */
        /* <DEDUP_REMOVED lines=39> */
[----:B------:R-:W4:Y:S04]  /*d800*/  LDG.E R10, desc[UR8][R8.64+0x14] ;  /* 0x00001408080a7981 */ /* 0x000f28000c1e1900 */
[----:B------:R-:W4:Y:S04]  /*d810*/  LDG.E R2, desc[UR8][R6.64+0x14] ;  /* 0x0000140806027981 */ /* 0x000f28000c1e1900 */
[----:B--2---:R-:W4:Y:S02]  /*d820*/  LDG.E R15, desc[UR8][R4.64] ;  /* 0x00000008040f7981 */ /* 0x004f24000c1e1900 */
[----:B----4-:R-:W-:-:S05]  /*d830*/  FFMA R15, -R15, R10, R2 ;  /* 0x0000000a0f0f7223 */ /* 0x010fca0000000102 */
        /* <DEDUP_REMOVED lines=15> */
.L_x_181:
        /* <DEDUP_REMOVED lines=35> */
.L_x_182:
[----:B------:R-:W-:Y:S05]  /*db60*/  @!P1 EXIT ;  /* 0x000000000000994d */ /* 0x000fea0003800000 */
[----:B-1-34-:R-:W0:Y:S08]  /*db70*/  LDC.64 R6, c[0x0][0x3d8] ;  /* 0x0000f600ff067b82 */ /* 0x01ae300000000a00 */
[----:B------:R-:W1:Y:S08]  /*db80*/  LDC.64 R8, c[0x0][0x3a8] ;  /* 0x0000ea00ff087b82 */ /* 0x000e700000000a00 */
[----:B------:R-:W2:Y:S01]  /*db90*/  LDC.64 R4, c[0x0][0x3f0] ;  /* 0x0000fc00ff047b82 */ /* 0x000ea20000000a00 */
[----:B0-----:R-:W-:-:S03]  /*dba0*/  IMAD.WIDE.U32 R6, R0, 0x4, R6 ;  /* 0x0000000400067825 */ /* 0x001fc600078e0006 */
[----:B------:R-:W-:Y:S02]  /*dbb0*/  MOV R10, R6 ;  /* 0x00000006000a7202 */ /* 0x000fe40000000f00 */
[----:B------:R-:W-:Y:S01]  /*dbc0*/  MOV R11, R7 ;  /* 0x00000007000b7202 */ /* 0x000fe20000000f00 */
[----:B-1----:R-:W-:Y:S01]  /*dbd0*/  IMAD.WIDE.U32 R8, R0, 0x4, R8 ;  /* 0x0000000400087825 */ /* 0x002fe200078e0008 */
[----:B------:R-:W-:-:S07]  /*dbe0*/  IADD3 R0, PT, PT, -R3, RZ, RZ ;  /* 0x000000ff03007210 */ /* 0x000fce0007ffe1ff */
.L_x_183:
[----:B-1----:R-:W-:Y:S02]  /*dbf0*/  MOV R2, R10 ;  /* 0x0000000a00027202 */ /* 0x002fe40000000f00 */
[----:B------:R-:W-:Y:S02]  /*dc00*/  MOV R3, R11 ;  /* 0x0000000b00037202 */ /* 0x000fe40000000f00 */
[----:B------:R-:W-:Y:S02]  /*dc10*/  MOV R6, R8 ;  /* 0x0000000800067202 */ /* 0x000fe40000000f00 */
[----:B------:R-:W-:Y:S01]  /*dc20*/  MOV R7, R9 ;  /* 0x0000000900077202 */ /* 0x000fe20000000f00 */
[----:B------:R-:W3:Y:S04]  /*dc30*/  LDG.E R10, desc[UR8][R2.64] ;  /* 0x00000008020a7981 */ /* 0x000ee8000c1e1900 */
[----:B--2---:R-:W3:Y:S04]  /*dc40*/  LDG.E R9, desc[UR8][R4.64] ;  /* 0x0000000804097981 */ /* 0x004ee8000c1e1900 */
[----:B------:R-:W3:Y:S01]  /*dc50*/  LDG.E R8, desc[UR8][R6.64] ;  /* 0x0000000806087981 */ /* 0x000ee2000c1e1900 */
[----:B------:R-:W-:-:S04]  /*dc60*/  IADD3 R0, PT, PT, R0, 0x1, RZ ;  /* 0x0000000100007810 */ /* 0x000fc80007ffe0ff */
[----:B------:R-:W-:Y:S01]  /*dc70*/  ISETP.NE.AND P0, PT, R0, RZ, PT ;  /* 0x000000ff0000720c */ /* 0x000fe20003f05270 */
[----:B---3--:R-:W-:-:S05]  /*dc80*/  FFMA R9, -R9, R10, R8 ;  /* 0x0000000a09097223 */ /* 0x008fca0000000108 */
[----:B------:R0:W-:Y:S04]  /*dc90*/  STG.E desc[UR8][R6.64], R9 ;  /* 0x0000000906007986 */ /* 0x0001e8000c101908 */
[----:B------:R1:W-:Y:S01]  /*dca0*/  STG.E desc[UR8][R2.64], RZ ;  /* 0x000000ff02007986 */ /* 0x0003e2000c101908 */
[----:B------:R-:W-:Y:S02]  /*dcb0*/  IADD3 R10, P1, PT, R2, 0x4, RZ ;  /* 0x00000004020a7810 */ /* 0x000fe40007f3e0ff */
[----:B------:R-:W-:Y:S02]  /*dcc0*/  IADD3 R8, P2, PT, R6, 0x4, RZ ;  /* 0x0000000406087810 */ /* 0x000fe40007f5e0ff */
[----:B------:R-:W-:Y:S02]  /*dcd0*/  IADD3.X R11, PT, PT, RZ, R3, RZ, P1, !PT ;  /* 0x00000003ff0b7210 */ /* 0x000fe40000ffe4ff */
[----:B0-----:R-:W-:Y:S01]  /*dce0*/  IADD3.X R9, PT, PT, RZ, R7, RZ, P2, !PT ;  /* 0x00000007ff097210 */ /* 0x001fe200017fe4ff */
[----:B------:R-:W-:Y:S08]  /*dcf0*/  @P0 BRA `(.L_x_183) ;  /* 0xfffffffc00bc0947 */ /* 0x000ff0000383ffff */
[----:B------:R-:W-:Y:S05]  /*dd00*/  EXIT ;  /* 0x000000000000794d */ /* 0x000fea0003800000 */
        .weak           $__internal_0_$__cuda_sm3x_div_rn_noftz_f32_slowpath
        .type           $__internal_0_$__cuda_sm3x_div_rn_noftz_f32_slowpath,@function
        .size           $__internal_0_$__cuda_sm3x_div_rn_noftz_f32_slowpath,(.L_x_196 - $__internal_0_$__cuda_sm3x_div_rn_noftz_f32_slowpath)
$__internal_0_$__cuda_sm3x_div_rn_noftz_f32_slowpath:
[----:B------:R-:W-:Y:S01]  /*dd10*/  SHF.R.U32.HI R10, RZ, 0x17, R5 ;  /* 0x00000017ff0a7819 */ /* 0x000fe20000011605 */
[----:B------:R-:W-:Y:S01]  /*dd20*/  BSSY.RECONVERGENT B0, `(.L_x_184) ;  /* 0x0000063000007945 */ /* 0x000fe20003800200 */
[----:B------:R-:W-:Y:S02]  /*dd30*/  SHF.R.U32.HI R13, RZ, 0x17, R0 ;  /* 0x00000017ff0d7819 */ /* 0x000fe40000011600 */
[----:B------:R-:W-:Y:S02]  /*dd40*/  LOP3.LUT R10, R10, 0xff, RZ, 0xc0, !PT ;  /* 0x000000ff0a0a7812 */ /* 0x000fe400078ec0ff */
[----:B------:R-:W-:Y:S02]  /*dd50*/  LOP3.LUT R13, R13, 0xff, RZ, 0xc0, !PT ;  /* 0x000000ff0d0d7812 */ /* 0x000fe400078ec0ff */
[----:B------:R-:W-:Y:S02]  /*dd60*/  IADD3 R14, PT, PT, R10, -0x1, RZ ;  /* 0xffffffff0a0e7810 */ /* 0x000fe40007ffe0ff */
[----:B------:R-:W-:-:S02]  /*dd70*/  IADD3 R12, PT, PT, R13, -0x1, RZ ;  /* 0xffffffff0d0c7810 */ /* 0x000fc40007ffe0ff */
[----:B------:R-:W-:Y:S02]  /*dd80*/  ISETP.GT.U32.AND P0, PT, R14, 0xfd, PT ;  /* 0x000000fd0e00780c */ /* 0x000fe40003f04070 */
[----:B------:R-:W-:Y:S02]  /*dd90*/  MOV R15, R5 ;  /* 0x00000005000f7202 */ /* 0x000fe40000000f00 */
[----:B------:R-:W-:-:S13]  /*dda0*/  ISETP.GT.U32.OR P0, PT, R12, 0xfd, P0 ;  /* 0x000000fd0c00780c */ /* 0x000fda0000704470 */
[----:B------:R-:W-:Y:S01]  /*ddb0*/  @!P0 MOV R11, RZ ;  /* 0x000000ff000b8202 */ /* 0x000fe20000000f00 */
[----:B------:R-:W-:Y:S06]  /*ddc0*/  @!P0 BRA `(.L_x_185) ;  /* 0x00000000005c8947 */ /* 0x000fec0003800000 */
[----:B------:R-:W-:Y:S02]  /*ddd0*/  FSETP.GTU.FTZ.AND P0, PT, |R0|, +INF , PT ;  /* 0x7f8000000000780b */ /* 0x000fe40003f1c200 */
[----:B------:R-:W-:-:S04]  /*dde0*/  FSETP.GTU.FTZ.AND P1, PT, |R5|, +INF , PT ;  /* 0x7f8000000500780b */ /* 0x000fc80003f3c200 */
[----:B------:R-:W-:-:S13]  /*ddf0*/  PLOP3.LUT P0, PT, P0, P1, PT, 0xf8, 0x8f ;  /* 0x00000000008f781c */ /* 0x000fda0000703f70 */
[----:B------:R-:W-:Y:S05]  /*de00*/  @P0 BRA `(.L_x_186) ;  /* 0x00000004004c0947 */ /* 0x000fea0003800000 */
[----:B------:R-:W-:-:S13]  /*de10*/  LOP3.LUT P0, RZ, R15, 0x7fffffff, R0, 0xc8, !PT ;  /* 0x7fffffff0fff7812 */ /* 0x000fda000780c800 */
[----:B------:R-:W-:Y:S05]  /*de20*/  @!P0 BRA `(.L_x_187) ;  /* 0x00000004003c8947 */ /* 0x000fea0003800000 */
[C---:B------:R-:W-:Y:S02]  /*de30*/  FSETP.NEU.FTZ.AND P1, PT, |R0|.reuse, +INF , PT ;  /* 0x7f8000000000780b */ /* 0x040fe40003f3d200 */
[----:B------:R-:W-:Y:S02]  /*de40*/  FSETP.NEU.FTZ.AND P2, PT, |R5|, +INF , PT ;  /* 0x7f8000000500780b */ /* 0x000fe40003f5d200 */
[----:B------:R-:W-:-:S11]  /*de50*/  FSETP.NEU.FTZ.AND P0, PT, |R0|, +INF , PT ;  /* 0x7f8000000000780b */ /* 0x000fd60003f1d200 */
[----:B------:R-:W-:Y:S05]  /*de60*/  @!P2 BRA !P1, `(.L_x_187) ;  /* 0x00000004002ca947 */ /* 0x000fea0004800000 */
[----:B------:R-:W-:-:S04]  /*de70*/  LOP3.LUT P1, RZ, R0, 0x7fffffff, RZ, 0xc0, !PT ;  /* 0x7fffffff00ff7812 */ /* 0x000fc8000782c0ff */
[----:B------:R-:W-:-:S13]  /*de80*/  PLOP3.LUT P1, PT, P2, P1, PT, 0x2f, 0xf2 ;  /* 0x0000000000f2781c */ /* 0x000fda0001722577 */
[----:B------:R-:W-:Y:S05]  /*de90*/  @P1 BRA `(.L_x_188) ;  /* 0x0000000400181947 */ /* 0x000fea0003800000 */
[----:B------:R-:W-:-:S04]  /*dea0*/  LOP3.LUT P1, RZ, R15, 0x7fffffff, RZ, 0xc0, !PT ;  /* 0x7fffffff0fff7812 */ /* 0x000fc8000782c0ff */
[----:B------:R-:W-:-:S13]  /*deb0*/  PLOP3.LUT P0, PT, P0, P1, PT, 0x2f, 0xf2 ;  /* 0x0000000000f2781c */ /* 0x000fda0000702577 */
[----:B------:R-:W-:Y:S05]  /*dec0*/  @P0 BRA `(.L_x_189) ;  /* 0x0000000400000947 */ /* 0x000fea0003800000 */
[----:B------:R-:W-:Y:S02]  /*ded0*/  ISETP.GE.AND P0, PT, R12, RZ, PT ;  /* 0x000000ff0c00720c */ /* 0x000fe40003f06270 */
[----:B------:R-:W-:-:S11]  /*dee0*/  ISETP.GE.AND P1, PT, R14, RZ, PT ;  /* 0x000000ff0e00720c */ /* 0x000fd60003f26270 */
[----:B------:R-:W-:Y:S01]  /*def0*/  @P0 MOV R11, RZ ;  /* 0x000000ff000b0202 */ /* 0x000fe20000000f00 */
[----:B------:R-:W-:Y:S01]  /*df00*/  @!P0 FFMA R0, R0, 1.84467440737095516160e+19, RZ ;  /* 0x5f80000000008823 */ /* 0x000fe200000000ff */
[----:B------:R-:W-:Y:S01]  /*df10*/  @!P0 MOV R11, 0xffffffc0 ;  /* 0xffffffc0000b8802 */ /* 0x000fe20000000f00 */
[----:B------:R-:W-:-:S03]  /*df20*/  @!P1 FFMA R15, R5, 1.84467440737095516160e+19, RZ ;  /* 0x5f800000050f9823 */ /* 0x000fc600000000ff */
[----:B------:R-:W-:-:S07]  /*df30*/  @!P1 IADD3 R11, PT, PT, R11, 0x40, RZ ;  /* 0x000000400b0b9810 */ /* 0x000fce0007ffe0ff */
.L_x_185:
[----:B------:R-:W-:Y:S01]  /*df40*/  LEA R12, R10, 0xc0800000, 0x17 ;  /* 0xc08000000a0c7811 */ /* 0x000fe200078eb8ff */
[----:B------:R-:W-:Y:S01]  /*df50*/  BSSY.RECONVERGENT B1, `(.L_x_190) ;  /* 0x0000036000017945 */ /* 0x000fe20003800200 */
[----:B------:R-:W-:Y:S02]  /*df60*/  IADD3 R13, PT, PT, R13, -0x7f, RZ ;  /* 0xffffff810d0d7810 */ /* 0x000fe40007ffe0ff */
[----:B------:R-:W-:-:S03]  /*df70*/  IADD3 R14, PT, PT, -R12, R15, RZ ;  /* 0x0000000f0c0e7210 */ /* 0x000fc60007ffe1ff */
[C---:B------:R-:W-:Y:S01]  /*df80*/  IMAD R0, R13.reuse, -0x800000, R0 ;  /* 0xff8000000d007824 */ /* 0x040fe200078e0200 */
[----:B------:R0:W1:Y:S01]  /*df90*/  MUFU.RCP R12, R14 ;  /* 0x0000000e000c7308 */ /* 0x0000620000001000 */
[----:B------:R-:W-:Y:S01]  /*dfa0*/  FADD.FTZ R15, -R14, -RZ ;  /* 0x800000ff0e0f7221 */ /* 0x000fe20000010100 */
[----:B0-----:R-:W-:-:S04]  /*dfb0*/  IADD3 R14, PT, PT, R13, 0x7f, -R10 ;  /* 0x0000007f0d0e7810 */ /* 0x001fc80007ffe80a */
[----:B------:R-:W-:Y:S01]  /*dfc0*/  IADD3 R11, PT, PT, R14, R11, RZ ;  /* 0x0000000b0e0b7210 */ /* 0x000fe20007ffe0ff */
[----:B-1----:R-:W-:-:S04]  /*dfd0*/  FFMA R17, R12, R15, 1 ;  /* 0x3f8000000c117423 */ /* 0x002fc8000000000f */
[----:B------:R-:W-:-:S04]  /*dfe0*/  FFMA R17, R12, R17, R12 ;  /* 0x000000110c117223 */ /* 0x000fc8000000000c */
[----:B------:R-:W-:-:S04]  /*dff0*/  FFMA R12, R0, R17, RZ ;  /* 0x00000011000c7223 */ /* 0x000fc800000000ff */
[----:B------:R-:W-:-:S04]  /*e000*/  FFMA R16, R15, R12, R0 ;  /* 0x0000000c0f107223 */ /* 0x000fc80000000000 */
[----:B------:R-:W-:-:S04]  /*e010*/  FFMA R12, R17, R16, R12 ;  /* 0x00000010110c7223 */ /* 0x000fc8000000000c */
[----:B------:R-:W-:-:S04]  /*e020*/  FFMA R15, R15, R12, R0 ;  /* 0x0000000c0f0f7223 */ /* 0x000fc80000000000 */
[----:B------:R-:W-:-:S05]  /*e030*/  FFMA R0, R17, R15, R12 ;  /* 0x0000000f11007223 */ /* 0x000fca000000000c */
[----:B------:R-:W-:-:S04]  /*e040*/  SHF.R.U32.HI R10, RZ, 0x17, R0 ;  /* 0x00000017ff0a7819 */ /* 0x000fc80000011600 */
[----:B------:R-:W-:-:S04]  /*e050*/  LOP3.LUT R10, R10, 0xff, RZ, 0xc0, !PT ;  /* 0x000000ff0a0a7812 */ /* 0x000fc800078ec0ff */
[----:B------:R-:W-:-:S04]  /*e060*/  IADD3 R10, PT, PT, R10, R11, RZ ;  /* 0x0000000b0a0a7210 */ /* 0x000fc80007ffe0ff */
[----:B------:R-:W-:-:S04]  /*e070*/  IADD3 R13, PT, PT, R10, -0x1, RZ ;  /* 0xffffffff0a0d7810 */ /* 0x000fc80007ffe0ff */
[----:B------:R-:W-:-:S13]  /*e080*/  ISETP.GE.U32.AND P0, PT, R13, 0xfe, PT ;  /* 0x000000fe0d00780c */ /* 0x000fda0003f06070 */
[----:B------:R-:W-:Y:S05]  /*e090*/  @!P0 BRA `(.L_x_191) ;  /* 0x0000000000808947 */ /* 0x000fea0003800000 */
[----:B------:R-:W-:-:S13]  /*e0a0*/  ISETP.GT.AND P0, PT, R10, 0xfe, PT ;  /* 0x000000fe0a00780c */ /* 0x000fda0003f04270 */
[----:B------:R-:W-:Y:S05]  /*e0b0*/  @P0 BRA `(.L_x_192) ;  /* 0x00000000006c0947 */ /* 0x000fea0003800000 */
[----:B------:R-:W-:-:S13]  /*e0c0*/  ISETP.GE.AND P0, PT, R10, 0x1, PT ;  /* 0x000000010a00780c */ /* 0x000fda0003f06270 */
[----:B------:R-:W-:Y:S05]  /*e0d0*/  @P0 BRA `(.L_x_193) ;  /* 0x0000000000740947 */ /* 0x000fea0003800000 */
[----:B------:R-:W-:Y:S02]  /*e0e0*/  ISETP.GE.AND P0, PT, R10, -0x18, PT ;  /* 0xffffffe80a00780c */ /* 0x000fe40003f06270 */
[----:B------:R-:W-:-:S11]  /*e0f0*/  LOP3.LUT R0, R0, 0x80000000, RZ, 0xc0, !PT ;  /* 0x8000000000007812 */ /* 0x000fd600078ec0ff */
[----:B------:R-:W-:Y:S05]  /*e100*/  @!P0 BRA `(.L_x_193) ;  /* 0x0000000000688947 */ /* 0x000fea0003800000 */
[-CC-:B------:R-:W-:Y:S01]  /*e110*/  FFMA.RZ R11, R17, R15.reuse, R12.reuse ;  /* 0x0000000f110b7223 */ /* 0x180fe2000000c00c */
[C---:B------:R-:W-:Y:S02]  /*e120*/  IADD3 R14, PT, PT, R10.reuse, 0x20, RZ ;  /* 0x000000200a0e7810 */ /* 0x040fe40007ffe0ff */
[C---:B------:R-:W-:Y:S02]  /*e130*/  ISETP.NE.AND P2, PT, R10.reuse, RZ, PT ;  /* 0x000000ff0a00720c */ /* 0x040fe40003f45270 */
[----:B------:R-:W-:Y:S01]  /*e140*/  LOP3.LUT R13, R11, 0x7fffff, RZ, 0xc0, !PT ;  /* 0x007fffff0b0d7812 */ /* 0x000fe200078ec0ff */
[CCC-:B------:R-:W-:Y:S01]  /*e150*/  FFMA.RP R11, R17.reuse, R15.reuse, R12.reuse ;  /* 0x0000000f110b7223 */ /* 0x1c0fe2000000800c */
[----:B------:R-:W-:Y:S01]  /*e160*/  FFMA.RM R12, R17, R15, R12 ;  /* 0x0000000f110c7223 */ /* 0x000fe2000000400c */
[----:B------:R-:W-:Y:S02]  /*e170*/  ISETP.NE.AND P1, PT, R10, RZ, PT ;  /* 0x000000ff0a00720c */ /* 0x000fe40003f25270 */
[----:B------:R-:W-:-:S02]  /*e180*/  LOP3.LUT R13, R13, 0x800000, RZ, 0xfc, !PT ;  /* 0x008000000d0d7812 */ /* 0x000fc400078efcff */
[----:B------:R-:W-:Y:S02]  /*e190*/  IADD3 R10, PT, PT, -R10, RZ, RZ ;  /* 0x000000ff0a0a7210 */ /* 0x000fe40007ffe1ff */
[----:B------:R-:W-:Y:S02]  /*e1a0*/  SHF.L.U32 R14, R13, R14, RZ ;  /* 0x0000000e0d0e7219 */ /* 0x000fe400000006ff */
[----:B------:R-:W-:Y:S02]  /*e1b0*/  FSETP.NEU.FTZ.AND P0, PT, R11, R12, PT ;  /* 0x0000000c0b00720b */ /* 0x000fe40003f1d000 */
[----:B------:R-:W-:Y:S02]  /*e1c0*/  SEL R10, R10, RZ, P2 ;  /* 0x000000ff0a0a7207 */ /* 0x000fe40001000000 */
[----:B------:R-:W-:Y:S02]  /*e1d0*/  ISETP.NE.AND P1, PT, R14, RZ, P1 ;  /* 0x000000ff0e00720c */ /* 0x000fe40000f25270 */
[----:B------:R-:W-:-:S02]  /*e1e0*/  SHF.R.U32.HI R10, RZ, R10, R13 ;  /* 0x0000000aff0a7219 */ /* 0x000fc4000001160d */
[----:B------:R-:W-:Y:S02]  /*e1f0*/  PLOP3.LUT P0, PT, P0, P1, PT, 0xf8, 0x8f ;  /* 0x00000000008f781c */ /* 0x000fe40000703f70 */
[----:B------:R-:W-:Y:S02]  /*e200*/  SHF.R.U32.HI R12, RZ, 0x1, R10 ;  /* 0x00000001ff0c7819 */ /* 0x000fe4000001160a */
[----:B------:R-:W-:-:S04]  /*e210*/  SEL R11, RZ, 0x1, !P0 ;  /* 0x00000001ff0b7807 */ /* 0x000fc80004000000 */
[----:B------:R-:W-:-:S04]  /*e220*/  LOP3.LUT R11, R11, 0x1, R12, 0xf8, !PT ;  /* 0x000000010b0b7812 */ /* 0x000fc800078ef80c */
[----:B------:R-:W-:-:S04]  /*e230*/  LOP3.LUT R11, R11, R10, RZ, 0xc0, !PT ;  /* 0x0000000a0b0b7212 */ /* 0x000fc800078ec0ff */
[----:B------:R-:W-:-:S04]  /*e240*/  IADD3 R11, PT, PT, R12, R11, RZ ;  /* 0x0000000b0c0b7210 */ /* 0x000fc80007ffe0ff */
[----:B------:R-:W-:Y:S01]  /*e250*/  LOP3.LUT R0, R11, R0, RZ, 0xfc, !PT ;  /* 0x000000000b007212 */ /* 0x000fe200078efcff */
[----:B------:R-:W-:Y:S06]  /*e260*/  BRA `(.L_x_193) ;  /* 0x0000000000107947 */ /* 0x000fec0003800000 */
.L_x_192:
[----:B------:R-:W-:-:S04]  /*e270*/  LOP3.LUT R0, R0, 0x80000000, RZ, 0xc0, !PT ;  /* 0x8000000000007812 */ /* 0x000fc800078ec0ff */
[----:B------:R-:W-:Y:S01]  /*e280*/  LOP3.LUT R0, R0, 0x7f800000, RZ, 0xfc, !PT ;  /* 0x7f80000000007812 */ /* 0x000fe200078efcff */
[----:B------:R-:W-:Y:S06]  /*e290*/  BRA `(.L_x_193) ;  /* 0x0000000000047947 */ /* 0x000fec0003800000 */
.L_x_191:
[----:B------:R-:W-:-:S07]  /*e2a0*/  LEA R0, R11, R0, 0x17 ;  /* 0x000000000b007211 */ /* 0x000fce00078eb8ff */
.L_x_193:
[----:B------:R-:W-:Y:S05]  /*e2b0*/  BSYNC.RECONVERGENT B1 ;  /* 0x0000000000017941 */ /* 0x000fea0003800200 */
.L_x_190:
[----:B------:R-:W-:Y:S05]  /*e2c0*/  BRA `(.L_x_194) ;  /* 0x0000000000207947 */ /* 0x000fea0003800000 */
.L_x_189:
[----:B------:R-:W-:-:S04]  /*e2d0*/  LOP3.LUT R0, R15, 0x80000000, R0, 0x48, !PT ;  /* 0x800000000f007812 */ /* 0x000fc800078e4800 */
[----:B------:R-:W-:Y:S01]  /*e2e0*/  LOP3.LUT R0, R0, 0x7f800000, RZ, 0xfc, !PT ;  /* 0x7f80000000007812 */ /* 0x000fe200078efcff */
[----:B------:R-:W-:Y:S06]  /*e2f0*/  BRA `(.L_x_194) ;  /* 0x0000000000147947 */ /* 0x000fec0003800000 */
.L_x_188:
[----:B------:R-:W-:Y:S01]  /*e300*/  LOP3.LUT R0, R15, 0x80000000, R0, 0x48, !PT ;  /* 0x800000000f007812 */ /* 0x000fe200078e4800 */
[----:B------:R-:W-:Y:S06]  /*e310*/  BRA `(.L_x_194) ;  /* 0x00000000000c7947 */ /* 0x000fec0003800000 */
.L_x_187:
[----:B------:R-:W0:Y:S01]  /*e320*/  MUFU.RSQ R0, -QNAN ;  /* 0xffc0000000007908 */ /* 0x000e220000001400 */
[----:B------:R-:W-:Y:S05]  /*e330*/  BRA `(.L_x_194) ;  /* 0x0000000000047947 */ /* 0x000fea0003800000 */
.L_x_186:
[----:B------:R-:W-:-:S07]  /*e340*/  FADD.FTZ R0, R0, R5 ;  /* 0x0000000500007221 */ /* 0x000fce0000010000 */
.L_x_194:
[----:B------:R-:W-:Y:S05]  /*e350*/  BSYNC.RECONVERGENT B0 ;  /* 0x0000000000007941 */ /* 0x000fea0003800200 */
.L_x_184:
[----:B------:R-:W-:Y:S01]  /*e360*/  HFMA2 R11, -RZ, RZ, 0, 0 ;  /* 0x00000000ff0b7431 */ /* 0x000fe200000001ff */
[----:B------:R-:W-:Y:S02]  /*e370*/  MOV R10, R4 ;  /* 0x00000004000a7202 */ /* 0x000fe40000000f00 */
[----:B0-----:R-:W-:Y:S02]  /*e380*/  MOV R13, R0 ;  /* 0x00000000000d7202 */ /* 0x001fe40000000f00 */
[----:B------:R-:W-:Y:S05]  /*e390*/  RET.REL.NODEC R10 `(_Z19mnist_training_stepPfS_S_S_S_S_S_S_S_S_S_S_S_S_S_iiii) ;  /* 0xffffff1c0a187950 */ /* 0x000fea0003c3ffff */
.L_x_195:
        /* <DEDUP_REMOVED lines=14> */
.L_x_196:


//--------------------- .nv.shared.reserved.0     --------------------------
	.section	.nv.shared.reserved.0,"aw",@nobits
	.weak		__nv_reservedSMEM_offset_0_alias
	.size		__nv_reservedSMEM_offset_0_alias, 0, 64
	.other		__nv_reservedSMEM_offset_0_alias,@"STO_CUDA_RESERVED_SHARED STV_DEFAULT"
__nv_reservedSMEM_offset_0_alias:
	.zero		0
	.zero		64


//--------------------- .nv.constant0._Z18run_training_epochPfS_S_S_S_S_S_fiii --------------------------
	.section	.nv.constant0._Z18run_training_epochPfS_S_S_S_S_S_fiii,"a",@progbits
	.sectionflags	@""
	.align	4
.nv.constant0._Z18run_training_epochPfS_S_S_S_S_S_fiii:
	.zero		968


//--------------------- .nv.constant0._Z19mnist_training_stepPfS_S_S_S_S_S_S_S_S_S_S_S_S_S_iiii --------------------------
	.section	.nv.constant0._Z19mnist_training_stepPfS_S_S_S_S_S_S_S_S_S_S_S_S_S_iiii,"a",@progbits
	.sectionflags	@""
	.align	4
.nv.constant0._Z19mnist_training_stepPfS_S_S_S_S_S_S_S_S_S_S_S_S_S_iiii:
	.zero		1032


//--------------------- SYMBOLS --------------------------

	.type		.nv.reservedSmem.offset0,@object
	.size		.nv.reservedSmem.offset0,0x4
